//
// Generated by NVIDIA NVVM Compiler
//
// Compiler Build ID: CL-36424714
// Cuda compilation tools, release 13.0, V13.0.88
// Based on NVVM 20.0.0
//

.version 9.0
.target sm_100
.address_size 64

	// .globl	_ZN3cub18CUB_300001_SM_10006detail11EmptyKernelIvEEvv
// _ZZN3cub18CUB_300001_SM_10006detail6select23DeviceSelectSweepKernelINS2_10policy_hubI8my_scoreNS0_8NullTypeEiLb0ELNS0_10SelectImplE0EE10Policy1000EN6thrust24THRUST_300001_SM_1000_NS6detail15normal_iteratorINSB_10device_ptrIS5_EEEEPS6_SG_PlNS0_13ScanTileStateIiLb1EEE9copy_funcS6_iNS2_19streaming_context_tIlLb1EEELS7_0EEEvT0_T1_T2_T3_T4_T5_T6_T7_iT8_NS1_7vsmem_tEE19static_temp_storage has been demoted
.global .align 1 .b8 _ZN30_INTERNAL_0a882a32_4_k_cu_main4cuda3std3__45__cpo5beginE[1];
.global .align 1 .b8 _ZN30_INTERNAL_0a882a32_4_k_cu_main4cuda3std3__45__cpo3endE[1];
.global .align 1 .b8 _ZN30_INTERNAL_0a882a32_4_k_cu_main4cuda3std3__45__cpo6cbeginE[1];
.global .align 1 .b8 _ZN30_INTERNAL_0a882a32_4_k_cu_main4cuda3std3__45__cpo4cendE[1];
.global .align 1 .b8 _ZN30_INTERNAL_0a882a32_4_k_cu_main4cuda3std3__45__cpo6rbeginE[1];
.global .align 1 .b8 _ZN30_INTERNAL_0a882a32_4_k_cu_main4cuda3std3__45__cpo4rendE[1];
.global .align 1 .b8 _ZN30_INTERNAL_0a882a32_4_k_cu_main4cuda3std3__45__cpo7crbeginE[1];
.global .align 1 .b8 _ZN30_INTERNAL_0a882a32_4_k_cu_main4cuda3std3__45__cpo5crendE[1];
.global .align 1 .b8 _ZN30_INTERNAL_0a882a32_4_k_cu_main4cuda3std3__432_GLOBAL__N__0a882a32_4_k_cu_main6ignoreE[1];
.global .align 1 .b8 _ZN30_INTERNAL_0a882a32_4_k_cu_main4cuda3std3__419piecewise_constructE[1];
.global .align 1 .b8 _ZN30_INTERNAL_0a882a32_4_k_cu_main4cuda3std3__48in_placeE[1];
.global .align 1 .b8 _ZN30_INTERNAL_0a882a32_4_k_cu_main4cuda3std3__420unreachable_sentinelE[1];
.global .align 1 .b8 _ZN30_INTERNAL_0a882a32_4_k_cu_main4cuda3std3__47nulloptE[1];
.global .align 1 .b8 _ZN30_INTERNAL_0a882a32_4_k_cu_main4cuda3std3__48unexpectE[1];
.global .align 1 .b8 _ZN30_INTERNAL_0a882a32_4_k_cu_main4cuda3std6ranges3__45__cpo4swapE[1];
.global .align 1 .b8 _ZN30_INTERNAL_0a882a32_4_k_cu_main4cuda3std6ranges3__45__cpo9iter_moveE[1];
.global .align 1 .b8 _ZN30_INTERNAL_0a882a32_4_k_cu_main4cuda3std6ranges3__45__cpo5beginE[1];
.global .align 1 .b8 _ZN30_INTERNAL_0a882a32_4_k_cu_main4cuda3std6ranges3__45__cpo3endE[1];
.global .align 1 .b8 _ZN30_INTERNAL_0a882a32_4_k_cu_main4cuda3std6ranges3__45__cpo6cbeginE[1];
.global .align 1 .b8 _ZN30_INTERNAL_0a882a32_4_k_cu_main4cuda3std6ranges3__45__cpo4cendE[1];
.global .align 1 .b8 _ZN30_INTERNAL_0a882a32_4_k_cu_main4cuda3std6ranges3__45__cpo7advanceE[1];
.global .align 1 .b8 _ZN30_INTERNAL_0a882a32_4_k_cu_main4cuda3std6ranges3__45__cpo9iter_swapE[1];
.global .align 1 .b8 _ZN30_INTERNAL_0a882a32_4_k_cu_main4cuda3std6ranges3__45__cpo4nextE[1];
.global .align 1 .b8 _ZN30_INTERNAL_0a882a32_4_k_cu_main4cuda3std6ranges3__45__cpo4prevE[1];
.global .align 1 .b8 _ZN30_INTERNAL_0a882a32_4_k_cu_main4cuda3std6ranges3__45__cpo4dataE[1];
.global .align 1 .b8 _ZN30_INTERNAL_0a882a32_4_k_cu_main4cuda3std6ranges3__45__cpo5cdataE[1];
.global .align 1 .b8 _ZN30_INTERNAL_0a882a32_4_k_cu_main4cuda3std6ranges3__45__cpo4sizeE[1];
.global .align 1 .b8 _ZN30_INTERNAL_0a882a32_4_k_cu_main4cuda3std6ranges3__45__cpo5ssizeE[1];
.global .align 1 .b8 _ZN30_INTERNAL_0a882a32_4_k_cu_main4cuda3std6ranges3__45__cpo8distanceE[1];
.global .align 1 .b8 _ZN30_INTERNAL_0a882a32_4_k_cu_main6thrust24THRUST_300001_SM_1000_NS8cuda_cub3parE[1];
.global .align 1 .b8 _ZN30_INTERNAL_0a882a32_4_k_cu_main6thrust24THRUST_300001_SM_1000_NS8cuda_cub10par_nosyncE[1];
.global .align 1 .b8 _ZN30_INTERNAL_0a882a32_4_k_cu_main6thrust24THRUST_300001_SM_1000_NS6system6detail10sequential3seqE[1];
.global .align 1 .b8 _ZN30_INTERNAL_0a882a32_4_k_cu_main6thrust24THRUST_300001_SM_1000_NS12placeholders2_1E[1];
.global .align 1 .b8 _ZN30_INTERNAL_0a882a32_4_k_cu_main6thrust24THRUST_300001_SM_1000_NS12placeholders2_2E[1];
.global .align 1 .b8 _ZN30_INTERNAL_0a882a32_4_k_cu_main6thrust24THRUST_300001_SM_1000_NS12placeholders2_3E[1];
.global .align 1 .b8 _ZN30_INTERNAL_0a882a32_4_k_cu_main6thrust24THRUST_300001_SM_1000_NS12placeholders2_4E[1];
.global .align 1 .b8 _ZN30_INTERNAL_0a882a32_4_k_cu_main6thrust24THRUST_300001_SM_1000_NS12placeholders2_5E[1];
.global .align 1 .b8 _ZN30_INTERNAL_0a882a32_4_k_cu_main6thrust24THRUST_300001_SM_1000_NS12placeholders2_6E[1];
.global .align 1 .b8 _ZN30_INTERNAL_0a882a32_4_k_cu_main6thrust24THRUST_300001_SM_1000_NS12placeholders2_7E[1];
.global .align 1 .b8 _ZN30_INTERNAL_0a882a32_4_k_cu_main6thrust24THRUST_300001_SM_1000_NS12placeholders2_8E[1];
.global .align 1 .b8 _ZN30_INTERNAL_0a882a32_4_k_cu_main6thrust24THRUST_300001_SM_1000_NS12placeholders2_9E[1];
.global .align 1 .b8 _ZN30_INTERNAL_0a882a32_4_k_cu_main6thrust24THRUST_300001_SM_1000_NS12placeholders3_10E[1];
.global .align 1 .b8 _ZN30_INTERNAL_0a882a32_4_k_cu_main6thrust24THRUST_300001_SM_1000_NS3seqE[1];

.visible .entry _ZN3cub18CUB_300001_SM_10006detail11EmptyKernelIvEEvv()
{


	ret;

}
	// .globl	_ZN3cub18CUB_300001_SM_10006detail8for_each13static_kernelINS2_12policy_hub_t12policy_500_tEmN6thrust24THRUST_300001_SM_1000_NS8cuda_cub20__uninitialized_fill7functorINS7_10device_ptrI8my_scoreEESC_EEEEvT0_T1_
.visible .entry _ZN3cub18CUB_300001_SM_10006detail8for_each13static_kernelINS2_12policy_hub_t12policy_500_tEmN6thrust24THRUST_300001_SM_1000_NS8cuda_cub20__uninitialized_fill7functorINS7_10device_ptrI8my_scoreEESC_EEEEvT0_T1_(
	.param .u64 _ZN3cub18CUB_300001_SM_10006detail8for_each13static_kernelINS2_12policy_hub_t12policy_500_tEmN6thrust24THRUST_300001_SM_1000_NS8cuda_cub20__uninitialized_fill7functorINS7_10device_ptrI8my_scoreEESC_EEEEvT0_T1__param_0,
	.param .align 8 .b8 _ZN3cub18CUB_300001_SM_10006detail8for_each13static_kernelINS2_12policy_hub_t12policy_500_tEmN6thrust24THRUST_300001_SM_1000_NS8cuda_cub20__uninitialized_fill7functorINS7_10device_ptrI8my_scoreEESC_EEEEvT0_T1__param_1[16]
)
.maxntid 256
{
	.reg .pred 	%p<4>;
	.reg .b32 	%r<9>;
	.reg .b64 	%rd<16>;

	ld.param.u64 	%rd4, [_ZN3cub18CUB_300001_SM_10006detail8for_each13static_kernelINS2_12policy_hub_t12policy_500_tEmN6thrust24THRUST_300001_SM_1000_NS8cuda_cub20__uninitialized_fill7functorINS7_10device_ptrI8my_scoreEESC_EEEEvT0_T1__param_1];
	ld.param.u64 	%rd5, [_ZN3cub18CUB_300001_SM_10006detail8for_each13static_kernelINS2_12policy_hub_t12policy_500_tEmN6thrust24THRUST_300001_SM_1000_NS8cuda_cub20__uninitialized_fill7functorINS7_10device_ptrI8my_scoreEESC_EEEEvT0_T1__param_0];
	ld.param.v2.u32 	{%r4, %r5}, [_ZN3cub18CUB_300001_SM_10006detail8for_each13static_kernelINS2_12policy_hub_t12policy_500_tEmN6thrust24THRUST_300001_SM_1000_NS8cuda_cub20__uninitialized_fill7functorINS7_10device_ptrI8my_scoreEESC_EEEEvT0_T1__param_1+8];
	mov.u32 	%r6, %ctaid.x;
	mul.wide.u32 	%rd1, %r6, 512;
	sub.s64 	%rd2, %rd5, %rd1;
	setp.lt.u64 	%p1, %rd2, 512;
	@%p1 bra 	$L__BB1_2;
	mov.u32 	%r8, %tid.x;
	cvta.to.global.u64 	%rd11, %rd4;
	cvt.u64.u32 	%rd12, %r8;
	add.s64 	%rd13, %rd1, %rd12;
	shl.b64 	%rd14, %rd13, 3;
	add.s64 	%rd15, %rd11, %rd14;
	st.global.u32 	[%rd15], %r4;
	st.global.u32 	[%rd15+4], %r5;
	st.global.u32 	[%rd15+2048], %r4;
	st.global.u32 	[%rd15+2052], %r5;
	bra.uni 	$L__BB1_6;
$L__BB1_2:
	cvta.to.global.u64 	%rd6, %rd4;
	mov.u32 	%r3, %tid.x;
	cvt.u64.u32 	%rd7, %r3;
	setp.le.u64 	%p2, %rd2, %rd7;
	add.s64 	%rd8, %rd1, %rd7;
	shl.b64 	%rd9, %rd8, 3;
	add.s64 	%rd3, %rd6, %rd9;
	@%p2 bra 	$L__BB1_4;
	st.global.u32 	[%rd3], %r4;
	st.global.u32 	[%rd3+4], %r5;
$L__BB1_4:
	add.s32 	%r7, %r3, 256;
	cvt.u64.u32 	%rd10, %r7;
	setp.le.u64 	%p3, %rd2, %rd10;
	@%p3 bra 	$L__BB1_6;
	st.global.u32 	[%rd3+2048], %r4;
	st.global.u32 	[%rd3+2052], %r5;
$L__BB1_6:
	ret;

}
	// .globl	_ZN3cub18CUB_300001_SM_10006detail4scan23DeviceCompactInitKernelINS0_13ScanTileStateIiLb1EEEPlEEvT_iT0_
.visible .entry _ZN3cub18CUB_300001_SM_10006detail4scan23DeviceCompactInitKernelINS0_13ScanTileStateIiLb1EEEPlEEvT_iT0_(
	.param .align 8 .b8 _ZN3cub18CUB_300001_SM_10006detail4scan23DeviceCompactInitKernelINS0_13ScanTileStateIiLb1EEEPlEEvT_iT0__param_0[8],
	.param .u32 _ZN3cub18CUB_300001_SM_10006detail4scan23DeviceCompactInitKernelINS0_13ScanTileStateIiLb1EEEPlEEvT_iT0__param_1,
	.param .u64 .ptr .align 1 _ZN3cub18CUB_300001_SM_10006detail4scan23DeviceCompactInitKernelINS0_13ScanTileStateIiLb1EEEPlEEvT_iT0__param_2
)
{
	.reg .pred 	%p<6>;
	.reg .b32 	%r<11>;
	.reg .b64 	%rd<10>;

	ld.param.u64 	%rd3, [_ZN3cub18CUB_300001_SM_10006detail4scan23DeviceCompactInitKernelINS0_13ScanTileStateIiLb1EEEPlEEvT_iT0__param_0];
	ld.param.u32 	%r4, [_ZN3cub18CUB_300001_SM_10006detail4scan23DeviceCompactInitKernelINS0_13ScanTileStateIiLb1EEEPlEEvT_iT0__param_1];
	ld.param.u64 	%rd2, [_ZN3cub18CUB_300001_SM_10006detail4scan23DeviceCompactInitKernelINS0_13ScanTileStateIiLb1EEEPlEEvT_iT0__param_2];
	cvta.to.global.u64 	%rd1, %rd3;
	mov.u32 	%r1, %ctaid.x;
	mov.u32 	%r5, %ntid.x;
	mov.u32 	%r2, %tid.x;
	mad.lo.s32 	%r3, %r1, %r5, %r2;
	setp.ge.s32 	%p1, %r3, %r4;
	@%p1 bra 	$L__BB2_2;
	mul.wide.s32 	%rd4, %r3, 8;
	add.s64 	%rd5, %rd1, %rd4;
	mov.b32 	%r6, 0;
	mov.b32 	%r7, 99;
	st.global.v2.u32 	[%rd5+256], {%r7, %r6};
$L__BB2_2:
	setp.ne.s32 	%p2, %r1, 0;
	setp.gt.u32 	%p3, %r2, 31;
	or.pred  	%p4, %p2, %p3;
	@%p4 bra 	$L__BB2_4;
	mul.wide.u32 	%rd6, %r2, 8;
	add.s64 	%rd7, %rd1, %rd6;
	mov.b32 	%r9, 0;
	st.global.v2.u32 	[%rd7], {%r9, %r9};
$L__BB2_4:
	or.b32  	%r10, %r1, %r2;
	setp.ne.s32 	%p5, %r10, 0;
	@%p5 bra 	$L__BB2_6;
	cvta.to.global.u64 	%rd8, %rd2;
	mov.b64 	%rd9, 0;
	st.global.u64 	[%rd8], %rd9;
$L__BB2_6:
	ret;

}
	// .globl	_ZN3cub18CUB_300001_SM_10006detail6select23DeviceSelectSweepKernelINS2_10policy_hubI8my_scoreNS0_8NullTypeEiLb0ELNS0_10SelectImplE0EE10Policy1000EN6thrust24THRUST_300001_SM_1000_NS6detail15normal_iteratorINSB_10device_ptrIS5_EEEEPS6_SG_PlNS0_13ScanTileStateIiLb1EEE9copy_funcS6_iNS2_19streaming_context_tIlLb1EEELS7_0EEEvT0_T1_T2_T3_T4_T5_T6_T7_iT8_NS1_7vsmem_tE
.visible .entry _ZN3cub18CUB_300001_SM_10006detail6select23DeviceSelectSweepKernelINS2_10policy_hubI8my_scoreNS0_8NullTypeEiLb0ELNS0_10SelectImplE0EE10Policy1000EN6thrust24THRUST_300001_SM_1000_NS6detail15normal_iteratorINSB_10device_ptrIS5_EEEEPS6_SG_PlNS0_13ScanTileStateIiLb1EEE9copy_funcS6_iNS2_19streaming_context_tIlLb1EEELS7_0EEEvT0_T1_T2_T3_T4_T5_T6_T7_iT8_NS1_7vsmem_tE(
	.param .align 8 .b8 _ZN3cub18CUB_300001_SM_10006detail6select23DeviceSelectSweepKernelINS2_10policy_hubI8my_scoreNS0_8NullTypeEiLb0ELNS0_10SelectImplE0EE10Policy1000EN6thrust24THRUST_300001_SM_1000_NS6detail15normal_iteratorINSB_10device_ptrIS5_EEEEPS6_SG_PlNS0_13ScanTileStateIiLb1EEE9copy_funcS6_iNS2_19streaming_context_tIlLb1EEELS7_0EEEvT0_T1_T2_T3_T4_T5_T6_T7_iT8_NS1_7vsmem_tE_param_0[8],
	.param .u64 .ptr .align 1 _ZN3cub18CUB_300001_SM_10006detail6select23DeviceSelectSweepKernelINS2_10policy_hubI8my_scoreNS0_8NullTypeEiLb0ELNS0_10SelectImplE0EE10Policy1000EN6thrust24THRUST_300001_SM_1000_NS6detail15normal_iteratorINSB_10device_ptrIS5_EEEEPS6_SG_PlNS0_13ScanTileStateIiLb1EEE9copy_funcS6_iNS2_19streaming_context_tIlLb1EEELS7_0EEEvT0_T1_T2_T3_T4_T5_T6_T7_iT8_NS1_7vsmem_tE_param_1,
	.param .align 8 .b8 _ZN3cub18CUB_300001_SM_10006detail6select23DeviceSelectSweepKernelINS2_10policy_hubI8my_scoreNS0_8NullTypeEiLb0ELNS0_10SelectImplE0EE10Policy1000EN6thrust24THRUST_300001_SM_1000_NS6detail15normal_iteratorINSB_10device_ptrIS5_EEEEPS6_SG_PlNS0_13ScanTileStateIiLb1EEE9copy_funcS6_iNS2_19streaming_context_tIlLb1EEELS7_0EEEvT0_T1_T2_T3_T4_T5_T6_T7_iT8_NS1_7vsmem_tE_param_2[8],
	.param .u64 .ptr .align 1 _ZN3cub18CUB_300001_SM_10006detail6select23DeviceSelectSweepKernelINS2_10policy_hubI8my_scoreNS0_8NullTypeEiLb0ELNS0_10SelectImplE0EE10Policy1000EN6thrust24THRUST_300001_SM_1000_NS6detail15normal_iteratorINSB_10device_ptrIS5_EEEEPS6_SG_PlNS0_13ScanTileStateIiLb1EEE9copy_funcS6_iNS2_19streaming_context_tIlLb1EEELS7_0EEEvT0_T1_T2_T3_T4_T5_T6_T7_iT8_NS1_7vsmem_tE_param_3,
	.param .align 8 .b8 _ZN3cub18CUB_300001_SM_10006detail6select23DeviceSelectSweepKernelINS2_10policy_hubI8my_scoreNS0_8NullTypeEiLb0ELNS0_10SelectImplE0EE10Policy1000EN6thrust24THRUST_300001_SM_1000_NS6detail15normal_iteratorINSB_10device_ptrIS5_EEEEPS6_SG_PlNS0_13ScanTileStateIiLb1EEE9copy_funcS6_iNS2_19streaming_context_tIlLb1EEELS7_0EEEvT0_T1_T2_T3_T4_T5_T6_T7_iT8_NS1_7vsmem_tE_param_4[8],
	.param .align 4 .b8 _ZN3cub18CUB_300001_SM_10006detail6select23DeviceSelectSweepKernelINS2_10policy_hubI8my_scoreNS0_8NullTypeEiLb0ELNS0_10SelectImplE0EE10Policy1000EN6thrust24THRUST_300001_SM_1000_NS6detail15normal_iteratorINSB_10device_ptrIS5_EEEEPS6_SG_PlNS0_13ScanTileStateIiLb1EEE9copy_funcS6_iNS2_19streaming_context_tIlLb1EEELS7_0EEEvT0_T1_T2_T3_T4_T5_T6_T7_iT8_NS1_7vsmem_tE_param_5[4],
	.param .align 1 .b8 _ZN3cub18CUB_300001_SM_10006detail6select23DeviceSelectSweepKernelINS2_10policy_hubI8my_scoreNS0_8NullTypeEiLb0ELNS0_10SelectImplE0EE10Policy1000EN6thrust24THRUST_300001_SM_1000_NS6detail15normal_iteratorINSB_10device_ptrIS5_EEEEPS6_SG_PlNS0_13ScanTileStateIiLb1EEE9copy_funcS6_iNS2_19streaming_context_tIlLb1EEELS7_0EEEvT0_T1_T2_T3_T4_T5_T6_T7_iT8_NS1_7vsmem_tE_param_6[1],
	.param .u32 _ZN3cub18CUB_300001_SM_10006detail6select23DeviceSelectSweepKernelINS2_10policy_hubI8my_scoreNS0_8NullTypeEiLb0ELNS0_10SelectImplE0EE10Policy1000EN6thrust24THRUST_300001_SM_1000_NS6detail15normal_iteratorINSB_10device_ptrIS5_EEEEPS6_SG_PlNS0_13ScanTileStateIiLb1EEE9copy_funcS6_iNS2_19streaming_context_tIlLb1EEELS7_0EEEvT0_T1_T2_T3_T4_T5_T6_T7_iT8_NS1_7vsmem_tE_param_7,
	.param .u32 _ZN3cub18CUB_300001_SM_10006detail6select23DeviceSelectSweepKernelINS2_10policy_hubI8my_scoreNS0_8NullTypeEiLb0ELNS0_10SelectImplE0EE10Policy1000EN6thrust24THRUST_300001_SM_1000_NS6detail15normal_iteratorINSB_10device_ptrIS5_EEEEPS6_SG_PlNS0_13ScanTileStateIiLb1EEE9copy_funcS6_iNS2_19streaming_context_tIlLb1EEELS7_0EEEvT0_T1_T2_T3_T4_T5_T6_T7_iT8_NS1_7vsmem_tE_param_8,
	.param .align 8 .b8 _ZN3cub18CUB_300001_SM_10006detail6select23DeviceSelectSweepKernelINS2_10policy_hubI8my_scoreNS0_8NullTypeEiLb0ELNS0_10SelectImplE0EE10Policy1000EN6thrust24THRUST_300001_SM_1000_NS6detail15normal_iteratorINSB_10device_ptrIS5_EEEEPS6_SG_PlNS0_13ScanTileStateIiLb1EEE9copy_funcS6_iNS2_19streaming_context_tIlLb1EEELS7_0EEEvT0_T1_T2_T3_T4_T5_T6_T7_iT8_NS1_7vsmem_tE_param_9[40],
	.param .align 8 .b8 _ZN3cub18CUB_300001_SM_10006detail6select23DeviceSelectSweepKernelINS2_10policy_hubI8my_scoreNS0_8NullTypeEiLb0ELNS0_10SelectImplE0EE10Policy1000EN6thrust24THRUST_300001_SM_1000_NS6detail15normal_iteratorINSB_10device_ptrIS5_EEEEPS6_SG_PlNS0_13ScanTileStateIiLb1EEE9copy_funcS6_iNS2_19streaming_context_tIlLb1EEELS7_0EEEvT0_T1_T2_T3_T4_T5_T6_T7_iT8_NS1_7vsmem_tE_param_10[8]
)
.maxntid 128
{
	.reg .pred 	%p<267>;
	.reg .b16 	%rs<56>;
	.reg .b32 	%r<923>;
	.reg .b64 	%rd<435>;
	// demoted variable
	.shared .align 16 .b8 _ZZN3cub18CUB_300001_SM_10006detail6select23DeviceSelectSweepKernelINS2_10policy_hubI8my_scoreNS0_8NullTypeEiLb0ELNS0_10SelectImplE0EE10Policy1000EN6thrust24THRUST_300001_SM_1000_NS6detail15normal_iteratorINSB_10device_ptrIS5_EEEEPS6_SG_PlNS0_13ScanTileStateIiLb1EEE9copy_funcS6_iNS2_19streaming_context_tIlLb1EEELS7_0EEEvT0_T1_T2_T3_T4_T5_T6_T7_iT8_NS1_7vsmem_tEE19static_temp_storage[5120];
	ld.param.u64 	%rd2, [_ZN3cub18CUB_300001_SM_10006detail6select23DeviceSelectSweepKernelINS2_10policy_hubI8my_scoreNS0_8NullTypeEiLb0ELNS0_10SelectImplE0EE10Policy1000EN6thrust24THRUST_300001_SM_1000_NS6detail15normal_iteratorINSB_10device_ptrIS5_EEEEPS6_SG_PlNS0_13ScanTileStateIiLb1EEE9copy_funcS6_iNS2_19streaming_context_tIlLb1EEELS7_0EEEvT0_T1_T2_T3_T4_T5_T6_T7_iT8_NS1_7vsmem_tE_param_4];
	ld.param.u32 	%r1, [_ZN3cub18CUB_300001_SM_10006detail6select23DeviceSelectSweepKernelINS2_10policy_hubI8my_scoreNS0_8NullTypeEiLb0ELNS0_10SelectImplE0EE10Policy1000EN6thrust24THRUST_300001_SM_1000_NS6detail15normal_iteratorINSB_10device_ptrIS5_EEEEPS6_SG_PlNS0_13ScanTileStateIiLb1EEE9copy_funcS6_iNS2_19streaming_context_tIlLb1EEELS7_0EEEvT0_T1_T2_T3_T4_T5_T6_T7_iT8_NS1_7vsmem_tE_param_5];
	ld.param.u64 	%rd130, [_ZN3cub18CUB_300001_SM_10006detail6select23DeviceSelectSweepKernelINS2_10policy_hubI8my_scoreNS0_8NullTypeEiLb0ELNS0_10SelectImplE0EE10Policy1000EN6thrust24THRUST_300001_SM_1000_NS6detail15normal_iteratorINSB_10device_ptrIS5_EEEEPS6_SG_PlNS0_13ScanTileStateIiLb1EEE9copy_funcS6_iNS2_19streaming_context_tIlLb1EEELS7_0EEEvT0_T1_T2_T3_T4_T5_T6_T7_iT8_NS1_7vsmem_tE_param_2];
	ld.param.u64 	%rd131, [_ZN3cub18CUB_300001_SM_10006detail6select23DeviceSelectSweepKernelINS2_10policy_hubI8my_scoreNS0_8NullTypeEiLb0ELNS0_10SelectImplE0EE10Policy1000EN6thrust24THRUST_300001_SM_1000_NS6detail15normal_iteratorINSB_10device_ptrIS5_EEEEPS6_SG_PlNS0_13ScanTileStateIiLb1EEE9copy_funcS6_iNS2_19streaming_context_tIlLb1EEELS7_0EEEvT0_T1_T2_T3_T4_T5_T6_T7_iT8_NS1_7vsmem_tE_param_0];
	ld.param.u32 	%r279, [_ZN3cub18CUB_300001_SM_10006detail6select23DeviceSelectSweepKernelINS2_10policy_hubI8my_scoreNS0_8NullTypeEiLb0ELNS0_10SelectImplE0EE10Policy1000EN6thrust24THRUST_300001_SM_1000_NS6detail15normal_iteratorINSB_10device_ptrIS5_EEEEPS6_SG_PlNS0_13ScanTileStateIiLb1EEE9copy_funcS6_iNS2_19streaming_context_tIlLb1EEELS7_0EEEvT0_T1_T2_T3_T4_T5_T6_T7_iT8_NS1_7vsmem_tE_param_8];
	mov.b64 	%rd129, _ZN3cub18CUB_300001_SM_10006detail6select23DeviceSelectSweepKernelINS2_10policy_hubI8my_scoreNS0_8NullTypeEiLb0ELNS0_10SelectImplE0EE10Policy1000EN6thrust24THRUST_300001_SM_1000_NS6detail15normal_iteratorINSB_10device_ptrIS5_EEEEPS6_SG_PlNS0_13ScanTileStateIiLb1EEE9copy_funcS6_iNS2_19streaming_context_tIlLb1EEELS7_0EEEvT0_T1_T2_T3_T4_T5_T6_T7_iT8_NS1_7vsmem_tE_param_9;
	mov.u64 	%rd1, %rd129;
	cvta.to.global.u64 	%rd3, %rd131;
	cvta.to.global.u64 	%rd4, %rd130;
	mov.u32 	%r280, %ctaid.x;
	mov.u32 	%r281, %nctaid.y;
	mov.u32 	%r282, %ctaid.y;
	mad.lo.s32 	%r2, %r280, %r281, %r282;
	mul.lo.s32 	%r3, %r2, 640;
	add.s32 	%r283, %r279, -1;
	setp.ge.s32 	%p11, %r2, %r283;
	@%p11 bra 	$L__BB3_129;
	setp.ne.s32 	%p160, %r2, 0;
	@%p160 bra 	$L__BB3_54;
	ld.param.u8 	%rs45, [%rd1];
	setp.eq.s16 	%p229, %rs45, 0;
	ld.param.u64 	%rd332, [%rd1+16];
	selp.b64 	%rd333, %rd332, 0, %p229;
	cvt.u64.u32 	%rd334, %r3;
	add.s64 	%rd335, %rd333, %rd334;
	mov.u32 	%r864, %tid.x;
	mul.lo.s32 	%r804, %r864, 5;
	cvt.u64.u32 	%rd336, %r804;
	add.s64 	%rd337, %rd335, %rd336;
	shl.b64 	%rd338, %rd337, 3;
	add.s64 	%rd339, %rd3, %rd338;
	ld.global.u32 	%r5, [%rd339];
	ld.global.u32 	%r6, [%rd339+4];
	ld.global.u32 	%r7, [%rd339+8];
	ld.global.u32 	%r8, [%rd339+12];
	ld.global.u32 	%r9, [%rd339+16];
	ld.global.u32 	%r10, [%rd339+20];
	ld.global.u32 	%r11, [%rd339+24];
	ld.global.u32 	%r12, [%rd339+28];
	ld.global.u32 	%r13, [%rd339+32];
	ld.global.u32 	%r14, [%rd339+36];
	setp.gt.s32 	%p230, %r6, %r1;
	selp.u32 	%r15, 1, 0, %p230;
	setp.gt.s32 	%p231, %r8, %r1;
	selp.u32 	%r805, 1, 0, %p231;
	setp.gt.s32 	%p232, %r10, %r1;
	selp.u32 	%r806, 1, 0, %p232;
	setp.gt.s32 	%p233, %r12, %r1;
	selp.u32 	%r807, 1, 0, %p233;
	setp.gt.s32 	%p234, %r14, %r1;
	selp.u32 	%r808, 1, 0, %p234;
	bar.sync 	0;
	add.s32 	%r16, %r805, %r15;
	add.s32 	%r17, %r16, %r806;
	add.s32 	%r18, %r17, %r807;
	add.s32 	%r778, %r18, %r808;
	shr.u32 	%r20, %r864, 5;
	// begin inline asm
	mov.u32 %r773, %laneid;
	// end inline asm
	mov.b32 	%r776, 1;
	mov.b32 	%r801, 0;
	mov.b32 	%r803, -1;
	// begin inline asm
	{  .reg .s32 r0;  .reg .pred p;  shfl.sync.up.b32 r0|p, %r778, %r776, %r801, %r803;  @p add.s32 r0, r0, %r778;  mov.s32 %r774, r0;}
	// end inline asm
	mov.b32 	%r782, 2;
	// begin inline asm
	{  .reg .s32 r0;  .reg .pred p;  shfl.sync.up.b32 r0|p, %r774, %r782, %r801, %r803;  @p add.s32 r0, r0, %r774;  mov.s32 %r780, r0;}
	// end inline asm
	mov.b32 	%r788, 4;
	// begin inline asm
	{  .reg .s32 r0;  .reg .pred p;  shfl.sync.up.b32 r0|p, %r780, %r788, %r801, %r803;  @p add.s32 r0, r0, %r780;  mov.s32 %r786, r0;}
	// end inline asm
	mov.b32 	%r794, 8;
	// begin inline asm
	{  .reg .s32 r0;  .reg .pred p;  shfl.sync.up.b32 r0|p, %r786, %r794, %r801, %r803;  @p add.s32 r0, r0, %r786;  mov.s32 %r792, r0;}
	// end inline asm
	mov.b32 	%r800, 16;
	// begin inline asm
	{  .reg .s32 r0;  .reg .pred p;  shfl.sync.up.b32 r0|p, %r792, %r800, %r801, %r803;  @p add.s32 r0, r0, %r792;  mov.s32 %r798, r0;}
	// end inline asm
	setp.ne.s32 	%p235, %r773, 31;
	@%p235 bra 	$L__BB3_4;
	shl.b32 	%r809, %r20, 2;
	mov.u32 	%r810, _ZZN3cub18CUB_300001_SM_10006detail6select23DeviceSelectSweepKernelINS2_10policy_hubI8my_scoreNS0_8NullTypeEiLb0ELNS0_10SelectImplE0EE10Policy1000EN6thrust24THRUST_300001_SM_1000_NS6detail15normal_iteratorINSB_10device_ptrIS5_EEEEPS6_SG_PlNS0_13ScanTileStateIiLb1EEE9copy_funcS6_iNS2_19streaming_context_tIlLb1EEELS7_0EEEvT0_T1_T2_T3_T4_T5_T6_T7_iT8_NS1_7vsmem_tEE19static_temp_storage;
	add.s32 	%r811, %r810, %r809;
	st.shared.u32 	[%r811], %r798;
$L__BB3_4:
	bar.sync 	0;
	ld.shared.v4.u32 	{%r23, %r24, %r25, %r26}, [_ZZN3cub18CUB_300001_SM_10006detail6select23DeviceSelectSweepKernelINS2_10policy_hubI8my_scoreNS0_8NullTypeEiLb0ELNS0_10SelectImplE0EE10Policy1000EN6thrust24THRUST_300001_SM_1000_NS6detail15normal_iteratorINSB_10device_ptrIS5_EEEEPS6_SG_PlNS0_13ScanTileStateIiLb1EEE9copy_funcS6_iNS2_19streaming_context_tIlLb1EEELS7_0EEEvT0_T1_T2_T3_T4_T5_T6_T7_iT8_NS1_7vsmem_tEE19static_temp_storage];
	add.s32 	%r812, %r24, %r23;
	setp.eq.s32 	%p236, %r20, 2;
	selp.b32 	%r813, %r812, %r23, %p236;
	add.s32 	%r814, %r812, %r25;
	setp.eq.s32 	%p237, %r20, 3;
	selp.b32 	%r815, %r814, %r813, %p237;
	add.s32 	%r27, %r814, %r26;
	setp.lt.u32 	%p238, %r864, 32;
	selp.b32 	%r816, 0, %r815, %p238;
	setp.eq.s32 	%p239, %r773, 0;
	sub.s32 	%r817, %r798, %r778;
	selp.b32 	%r818, 0, %r817, %p239;
	add.s32 	%r28, %r816, %r818;
	add.s32 	%r29, %r28, %r15;
	add.s32 	%r30, %r16, %r28;
	add.s32 	%r31, %r17, %r28;
	add.s32 	%r32, %r18, %r28;
	setp.ne.s32 	%p240, %r864, 0;
	@%p240 bra 	$L__BB3_6;
	add.s64 	%rd340, %rd2, 256;
	mov.b32 	%r819, 101;
	// begin inline asm
	st.relaxed.gpu.v2.u32 [%rd340], {%r819, %r27};
	// end inline asm
$L__BB3_6:
	setp.gt.s32 	%p241, %r27, 128;
	@%p241 bra 	$L__BB3_27;
	setp.gt.s32 	%p242, %r6, %r1;
	ld.param.u8 	%rs1, [%rd1];
	ld.param.u64 	%rd341, [%rd1+24];
	cvta.to.global.u64 	%rd5, %rd341;
	@%p242 bra 	$L__BB3_8;
	bra.uni 	$L__BB3_11;
$L__BB3_8:
	setp.ne.s16 	%p243, %rs1, 0;
	mov.b64 	%rd396, 0;
	@%p243 bra 	$L__BB3_10;
	ld.global.u64 	%rd396, [%rd5];
$L__BB3_10:
	cvt.s64.s32 	%rd343, %r28;
	add.s64 	%rd344, %rd396, %rd343;
	shl.b64 	%rd345, %rd344, 3;
	add.s64 	%rd346, %rd4, %rd345;
	st.global.u32 	[%rd346], %r5;
	st.global.u32 	[%rd346+4], %r6;
$L__BB3_11:
	setp.le.s32 	%p244, %r8, %r1;
	@%p244 bra 	$L__BB3_15;
	setp.ne.s16 	%p245, %rs1, 0;
	mov.b64 	%rd397, 0;
	@%p245 bra 	$L__BB3_14;
	ld.global.u64 	%rd397, [%rd5];
$L__BB3_14:
	cvt.s64.s32 	%rd348, %r29;
	add.s64 	%rd349, %rd397, %rd348;
	shl.b64 	%rd350, %rd349, 3;
	add.s64 	%rd351, %rd4, %rd350;
	st.global.u32 	[%rd351], %r7;
	st.global.u32 	[%rd351+4], %r8;
$L__BB3_15:
	setp.le.s32 	%p246, %r10, %r1;
	@%p246 bra 	$L__BB3_19;
	setp.ne.s16 	%p247, %rs1, 0;
	mov.b64 	%rd398, 0;
	@%p247 bra 	$L__BB3_18;
	ld.global.u64 	%rd398, [%rd5];
$L__BB3_18:
	cvt.s64.s32 	%rd353, %r30;
	add.s64 	%rd354, %rd398, %rd353;
	shl.b64 	%rd355, %rd354, 3;
	add.s64 	%rd356, %rd4, %rd355;
	st.global.u32 	[%rd356], %r9;
	st.global.u32 	[%rd356+4], %r10;
$L__BB3_19:
	setp.le.s32 	%p248, %r12, %r1;
	@%p248 bra 	$L__BB3_23;
	setp.ne.s16 	%p249, %rs1, 0;
	mov.b64 	%rd399, 0;
	@%p249 bra 	$L__BB3_22;
	ld.global.u64 	%rd399, [%rd5];
$L__BB3_22:
	cvt.s64.s32 	%rd358, %r31;
	add.s64 	%rd359, %rd399, %rd358;
	shl.b64 	%rd360, %rd359, 3;
	add.s64 	%rd361, %rd4, %rd360;
	st.global.u32 	[%rd361], %r11;
	st.global.u32 	[%rd361+4], %r12;
$L__BB3_23:
	setp.le.s32 	%p250, %r14, %r1;
	@%p250 bra 	$L__BB3_283;
	setp.ne.s16 	%p251, %rs1, 0;
	mov.b64 	%rd400, 0;
	@%p251 bra 	$L__BB3_26;
	ld.global.u64 	%rd400, [%rd5];
$L__BB3_26:
	cvt.s64.s32 	%rd363, %r32;
	add.s64 	%rd364, %rd400, %rd363;
	shl.b64 	%rd365, %rd364, 3;
	add.s64 	%rd366, %rd4, %rd365;
	st.global.u32 	[%rd366], %r13;
	st.global.u32 	[%rd366+4], %r14;
	bra.uni 	$L__BB3_283;
$L__BB3_27:
	setp.le.s32 	%p252, %r6, %r1;
	bar.sync 	0;
	@%p252 bra 	$L__BB3_29;
	shl.b32 	%r821, %r28, 3;
	mov.u32 	%r822, _ZZN3cub18CUB_300001_SM_10006detail6select23DeviceSelectSweepKernelINS2_10policy_hubI8my_scoreNS0_8NullTypeEiLb0ELNS0_10SelectImplE0EE10Policy1000EN6thrust24THRUST_300001_SM_1000_NS6detail15normal_iteratorINSB_10device_ptrIS5_EEEEPS6_SG_PlNS0_13ScanTileStateIiLb1EEE9copy_funcS6_iNS2_19streaming_context_tIlLb1EEELS7_0EEEvT0_T1_T2_T3_T4_T5_T6_T7_iT8_NS1_7vsmem_tEE19static_temp_storage;
	add.s32 	%r823, %r822, %r821;
	st.shared.v2.u32 	[%r823], {%r5, %r6};
$L__BB3_29:
	setp.le.s32 	%p253, %r8, %r1;
	@%p253 bra 	$L__BB3_31;
	shl.b32 	%r824, %r29, 3;
	mov.u32 	%r825, _ZZN3cub18CUB_300001_SM_10006detail6select23DeviceSelectSweepKernelINS2_10policy_hubI8my_scoreNS0_8NullTypeEiLb0ELNS0_10SelectImplE0EE10Policy1000EN6thrust24THRUST_300001_SM_1000_NS6detail15normal_iteratorINSB_10device_ptrIS5_EEEEPS6_SG_PlNS0_13ScanTileStateIiLb1EEE9copy_funcS6_iNS2_19streaming_context_tIlLb1EEELS7_0EEEvT0_T1_T2_T3_T4_T5_T6_T7_iT8_NS1_7vsmem_tEE19static_temp_storage;
	add.s32 	%r826, %r825, %r824;
	st.shared.v2.u32 	[%r826], {%r7, %r8};
$L__BB3_31:
	setp.le.s32 	%p254, %r10, %r1;
	@%p254 bra 	$L__BB3_33;
	shl.b32 	%r827, %r30, 3;
	mov.u32 	%r828, _ZZN3cub18CUB_300001_SM_10006detail6select23DeviceSelectSweepKernelINS2_10policy_hubI8my_scoreNS0_8NullTypeEiLb0ELNS0_10SelectImplE0EE10Policy1000EN6thrust24THRUST_300001_SM_1000_NS6detail15normal_iteratorINSB_10device_ptrIS5_EEEEPS6_SG_PlNS0_13ScanTileStateIiLb1EEE9copy_funcS6_iNS2_19streaming_context_tIlLb1EEELS7_0EEEvT0_T1_T2_T3_T4_T5_T6_T7_iT8_NS1_7vsmem_tEE19static_temp_storage;
	add.s32 	%r829, %r828, %r827;
	st.shared.v2.u32 	[%r829], {%r9, %r10};
$L__BB3_33:
	setp.le.s32 	%p255, %r12, %r1;
	@%p255 bra 	$L__BB3_35;
	shl.b32 	%r830, %r31, 3;
	mov.u32 	%r831, _ZZN3cub18CUB_300001_SM_10006detail6select23DeviceSelectSweepKernelINS2_10policy_hubI8my_scoreNS0_8NullTypeEiLb0ELNS0_10SelectImplE0EE10Policy1000EN6thrust24THRUST_300001_SM_1000_NS6detail15normal_iteratorINSB_10device_ptrIS5_EEEEPS6_SG_PlNS0_13ScanTileStateIiLb1EEE9copy_funcS6_iNS2_19streaming_context_tIlLb1EEELS7_0EEEvT0_T1_T2_T3_T4_T5_T6_T7_iT8_NS1_7vsmem_tEE19static_temp_storage;
	add.s32 	%r832, %r831, %r830;
	st.shared.v2.u32 	[%r832], {%r11, %r12};
$L__BB3_35:
	setp.le.s32 	%p256, %r14, %r1;
	@%p256 bra 	$L__BB3_37;
	shl.b32 	%r833, %r32, 3;
	mov.u32 	%r834, _ZZN3cub18CUB_300001_SM_10006detail6select23DeviceSelectSweepKernelINS2_10policy_hubI8my_scoreNS0_8NullTypeEiLb0ELNS0_10SelectImplE0EE10Policy1000EN6thrust24THRUST_300001_SM_1000_NS6detail15normal_iteratorINSB_10device_ptrIS5_EEEEPS6_SG_PlNS0_13ScanTileStateIiLb1EEE9copy_funcS6_iNS2_19streaming_context_tIlLb1EEELS7_0EEEvT0_T1_T2_T3_T4_T5_T6_T7_iT8_NS1_7vsmem_tEE19static_temp_storage;
	add.s32 	%r835, %r834, %r833;
	st.shared.v2.u32 	[%r835], {%r13, %r14};
$L__BB3_37:
	bar.sync 	0;
	setp.ge.u32 	%p257, %r864, %r27;
	@%p257 bra 	$L__BB3_283;
	ld.param.u8 	%rs2, [%rd1];
	ld.param.u64 	%rd367, [%rd1+24];
	cvta.to.global.u64 	%rd6, %rd367;
	add.s32 	%r836, %r24, %r25;
	add.s32 	%r837, %r836, %r26;
	add.s32 	%r838, %r837, %r23;
	not.b32 	%r839, %r864;
	add.s32 	%r33, %r838, %r839;
	and.b32  	%r840, %r33, 384;
	setp.eq.s32 	%p258, %r840, 384;
	@%p258 bra 	$L__BB3_43;
	cvt.u64.u32 	%rd389, %r864;
	shl.b32 	%r841, %r864, 3;
	mov.u32 	%r842, _ZZN3cub18CUB_300001_SM_10006detail6select23DeviceSelectSweepKernelINS2_10policy_hubI8my_scoreNS0_8NullTypeEiLb0ELNS0_10SelectImplE0EE10Policy1000EN6thrust24THRUST_300001_SM_1000_NS6detail15normal_iteratorINSB_10device_ptrIS5_EEEEPS6_SG_PlNS0_13ScanTileStateIiLb1EEE9copy_funcS6_iNS2_19streaming_context_tIlLb1EEELS7_0EEEvT0_T1_T2_T3_T4_T5_T6_T7_iT8_NS1_7vsmem_tEE19static_temp_storage;
	add.s32 	%r863, %r842, %r841;
	shr.u32 	%r843, %r33, 7;
	add.s32 	%r844, %r843, 1;
	and.b32  	%r845, %r844, 3;
	neg.s32 	%r862, %r845;
$L__BB3_40:
	.pragma "nounroll";
	setp.ne.s16 	%p259, %rs2, 0;
	mov.b64 	%rd390, 0;
	@%p259 bra 	$L__BB3_42;
	ld.global.u64 	%rd390, [%rd6];
$L__BB3_42:
	add.s64 	%rd369, %rd390, %rd389;
	shl.b64 	%rd370, %rd369, 3;
	add.s64 	%rd371, %rd4, %rd370;
	ld.shared.v2.u32 	{%r846, %r847}, [%r863];
	st.global.u32 	[%rd371], %r846;
	st.global.u32 	[%rd371+4], %r847;
	add.s64 	%rd389, %rd389, 128;
	cvt.u32.u64 	%r864, %rd389;
	add.s32 	%r863, %r863, 1024;
	add.s32 	%r862, %r862, 1;
	setp.ne.s32 	%p260, %r862, 0;
	@%p260 bra 	$L__BB3_40;
$L__BB3_43:
	setp.lt.u32 	%p261, %r33, 384;
	@%p261 bra 	$L__BB3_283;
	add.s64 	%rd12, %rd4, 3076;
	mul.wide.u32 	%rd391, %r864, 8;
	shl.b32 	%r848, %r864, 3;
	mov.u32 	%r849, _ZZN3cub18CUB_300001_SM_10006detail6select23DeviceSelectSweepKernelINS2_10policy_hubI8my_scoreNS0_8NullTypeEiLb0ELNS0_10SelectImplE0EE10Policy1000EN6thrust24THRUST_300001_SM_1000_NS6detail15normal_iteratorINSB_10device_ptrIS5_EEEEPS6_SG_PlNS0_13ScanTileStateIiLb1EEE9copy_funcS6_iNS2_19streaming_context_tIlLb1EEELS7_0EEEvT0_T1_T2_T3_T4_T5_T6_T7_iT8_NS1_7vsmem_tEE19static_temp_storage;
	add.s32 	%r850, %r848, %r849;
	add.s32 	%r865, %r850, 2048;
$L__BB3_45:
	setp.ne.s16 	%p262, %rs2, 0;
	mov.b64 	%rd392, 0;
	@%p262 bra 	$L__BB3_47;
	ld.global.u64 	%rd392, [%rd6];
$L__BB3_47:
	setp.ne.s16 	%p263, %rs2, 0;
	shl.b64 	%rd374, %rd392, 3;
	add.s64 	%rd375, %rd391, %rd374;
	add.s64 	%rd376, %rd12, %rd375;
	ld.shared.v2.u32 	{%r851, %r852}, [%r865+-2048];
	st.global.u32 	[%rd376+-3076], %r851;
	st.global.u32 	[%rd376+-3072], %r852;
	mov.b64 	%rd393, 0;
	@%p263 bra 	$L__BB3_49;
	ld.global.u64 	%rd393, [%rd6];
$L__BB3_49:
	setp.ne.s16 	%p264, %rs2, 0;
	shl.b64 	%rd378, %rd393, 3;
	add.s64 	%rd379, %rd391, %rd378;
	add.s64 	%rd380, %rd12, %rd379;
	ld.shared.v2.u32 	{%r853, %r854}, [%r865+-1024];
	st.global.u32 	[%rd380+-2052], %r853;
	st.global.u32 	[%rd380+-2048], %r854;
	mov.b64 	%rd394, 0;
	@%p264 bra 	$L__BB3_51;
	ld.global.u64 	%rd394, [%rd6];
$L__BB3_51:
	setp.ne.s16 	%p265, %rs2, 0;
	shl.b64 	%rd382, %rd394, 3;
	add.s64 	%rd383, %rd391, %rd382;
	add.s64 	%rd384, %rd12, %rd383;
	ld.shared.v2.u32 	{%r855, %r856}, [%r865];
	st.global.u32 	[%rd384+-1028], %r855;
	st.global.u32 	[%rd384+-1024], %r856;
	mov.b64 	%rd395, 0;
	@%p265 bra 	$L__BB3_53;
	ld.global.u64 	%rd395, [%rd6];
$L__BB3_53:
	shl.b64 	%rd385, %rd395, 3;
	add.s64 	%rd386, %rd391, %rd385;
	add.s64 	%rd387, %rd12, %rd386;
	ld.shared.v2.u32 	{%r857, %r858}, [%r865+1024];
	st.global.u32 	[%rd387+-4], %r857;
	st.global.u32 	[%rd387], %r858;
	add.s32 	%r864, %r864, 512;
	add.s64 	%rd391, %rd391, 4096;
	add.s32 	%r865, %r865, 4096;
	setp.lt.s32 	%p266, %r864, %r27;
	@%p266 bra 	$L__BB3_45;
	bra.uni 	$L__BB3_283;
$L__BB3_54:
	ld.param.u8 	%rs34, [%rd1];
	setp.eq.s16 	%p161, %rs34, 0;
	ld.param.u64 	%rd265, [%rd1+16];
	selp.b64 	%rd266, %rd265, 0, %p161;
	cvt.s64.s32 	%rd267, %r3;
	add.s64 	%rd268, %rd266, %rd267;
	mov.u32 	%r878, %tid.x;
	mul.lo.s32 	%r614, %r878, 5;
	cvt.u64.u32 	%rd269, %r614;
	add.s64 	%rd270, %rd268, %rd269;
	shl.b64 	%rd271, %rd270, 3;
	add.s64 	%rd272, %rd3, %rd271;
	ld.global.u32 	%r48, [%rd272];
	ld.global.u32 	%r49, [%rd272+4];
	ld.global.u32 	%r50, [%rd272+8];
	ld.global.u32 	%r51, [%rd272+12];
	ld.global.u32 	%r52, [%rd272+16];
	ld.global.u32 	%r53, [%rd272+20];
	ld.global.u32 	%r54, [%rd272+24];
	ld.global.u32 	%r55, [%rd272+28];
	ld.global.u32 	%r56, [%rd272+32];
	ld.global.u32 	%r57, [%rd272+36];
	setp.gt.s32 	%p162, %r49, %r1;
	selp.u32 	%r58, 1, 0, %p162;
	setp.gt.s32 	%p163, %r51, %r1;
	selp.u32 	%r615, 1, 0, %p163;
	setp.gt.s32 	%p164, %r53, %r1;
	selp.u32 	%r616, 1, 0, %p164;
	setp.gt.s32 	%p165, %r55, %r1;
	selp.u32 	%r617, 1, 0, %p165;
	setp.gt.s32 	%p166, %r57, %r1;
	selp.u32 	%r618, 1, 0, %p166;
	bar.sync 	0;
	add.s32 	%r59, %r615, %r58;
	add.s32 	%r60, %r59, %r616;
	add.s32 	%r61, %r60, %r617;
	add.s32 	%r588, %r61, %r618;
	shr.u32 	%r63, %r878, 5;
	// begin inline asm
	mov.u32 %r583, %laneid;
	// end inline asm
	mov.b32 	%r586, 1;
	mov.b32 	%r611, 0;
	mov.b32 	%r613, -1;
	// begin inline asm
	{  .reg .s32 r0;  .reg .pred p;  shfl.sync.up.b32 r0|p, %r588, %r586, %r611, %r613;  @p add.s32 r0, r0, %r588;  mov.s32 %r584, r0;}
	// end inline asm
	mov.b32 	%r592, 2;
	// begin inline asm
	{  .reg .s32 r0;  .reg .pred p;  shfl.sync.up.b32 r0|p, %r584, %r592, %r611, %r613;  @p add.s32 r0, r0, %r584;  mov.s32 %r590, r0;}
	// end inline asm
	mov.b32 	%r598, 4;
	// begin inline asm
	{  .reg .s32 r0;  .reg .pred p;  shfl.sync.up.b32 r0|p, %r590, %r598, %r611, %r613;  @p add.s32 r0, r0, %r590;  mov.s32 %r596, r0;}
	// end inline asm
	mov.b32 	%r604, 8;
	// begin inline asm
	{  .reg .s32 r0;  .reg .pred p;  shfl.sync.up.b32 r0|p, %r596, %r604, %r611, %r613;  @p add.s32 r0, r0, %r596;  mov.s32 %r602, r0;}
	// end inline asm
	mov.b32 	%r610, 16;
	// begin inline asm
	{  .reg .s32 r0;  .reg .pred p;  shfl.sync.up.b32 r0|p, %r602, %r610, %r611, %r613;  @p add.s32 r0, r0, %r602;  mov.s32 %r608, r0;}
	// end inline asm
	setp.ne.s32 	%p167, %r583, 31;
	@%p167 bra 	$L__BB3_56;
	shl.b32 	%r619, %r63, 2;
	mov.u32 	%r620, _ZZN3cub18CUB_300001_SM_10006detail6select23DeviceSelectSweepKernelINS2_10policy_hubI8my_scoreNS0_8NullTypeEiLb0ELNS0_10SelectImplE0EE10Policy1000EN6thrust24THRUST_300001_SM_1000_NS6detail15normal_iteratorINSB_10device_ptrIS5_EEEEPS6_SG_PlNS0_13ScanTileStateIiLb1EEE9copy_funcS6_iNS2_19streaming_context_tIlLb1EEELS7_0EEEvT0_T1_T2_T3_T4_T5_T6_T7_iT8_NS1_7vsmem_tEE19static_temp_storage;
	add.s32 	%r621, %r620, %r619;
	st.shared.u32 	[%r621], %r608;
$L__BB3_56:
	sub.s32 	%r622, %r608, %r588;
	bar.sync 	0;
	ld.shared.v4.u32 	{%r623, %r624, %r625, %r626}, [_ZZN3cub18CUB_300001_SM_10006detail6select23DeviceSelectSweepKernelINS2_10policy_hubI8my_scoreNS0_8NullTypeEiLb0ELNS0_10SelectImplE0EE10Policy1000EN6thrust24THRUST_300001_SM_1000_NS6detail15normal_iteratorINSB_10device_ptrIS5_EEEEPS6_SG_PlNS0_13ScanTileStateIiLb1EEE9copy_funcS6_iNS2_19streaming_context_tIlLb1EEELS7_0EEEvT0_T1_T2_T3_T4_T5_T6_T7_iT8_NS1_7vsmem_tEE19static_temp_storage];
	add.s32 	%r627, %r624, %r623;
	setp.eq.s32 	%p168, %r63, 2;
	selp.b32 	%r628, %r627, %r623, %p168;
	add.s32 	%r629, %r627, %r625;
	setp.eq.s32 	%p169, %r63, 3;
	selp.b32 	%r630, %r629, %r628, %p169;
	add.s32 	%r66, %r629, %r626;
	setp.gt.u32 	%p170, %r878, 31;
	setp.lt.u32 	%p171, %r878, 32;
	setp.eq.s32 	%p172, %r583, 0;
	selp.b32 	%r631, 0, %r622, %p172;
	add.s32 	%r874, %r630, %r631;
	selp.b32 	%r68, %r622, %r874, %p171;
	@%p170 bra 	$L__BB3_81;
	setp.ne.s32 	%p173, %r878, 0;
	mul.wide.s32 	%rd273, %r2, 8;
	add.s64 	%rd34, %rd2, %rd273;
	@%p173 bra 	$L__BB3_59;
	st.shared.u32 	[_ZZN3cub18CUB_300001_SM_10006detail6select23DeviceSelectSweepKernelINS2_10policy_hubI8my_scoreNS0_8NullTypeEiLb0ELNS0_10SelectImplE0EE10Policy1000EN6thrust24THRUST_300001_SM_1000_NS6detail15normal_iteratorINSB_10device_ptrIS5_EEEEPS6_SG_PlNS0_13ScanTileStateIiLb1EEE9copy_funcS6_iNS2_19streaming_context_tIlLb1EEELS7_0EEEvT0_T1_T2_T3_T4_T5_T6_T7_iT8_NS1_7vsmem_tEE19static_temp_storage+44], %r66;
	add.s64 	%rd274, %rd34, 256;
	mov.b32 	%r632, 100;
	// begin inline asm
	st.relaxed.gpu.v2.u32 [%rd274], {%r632, %r66};
	// end inline asm
$L__BB3_59:
	not.b32 	%r634, %r878;
	add.s32 	%r871, %r2, %r634;
	mov.u32 	%r70, %nctaid.x;
	setp.gt.u32 	%p174, %r70, 499;
	@%p174 bra 	$L__BB3_61;
	membar.cta;
	bra.uni 	$L__BB3_62;
$L__BB3_61:
	mov.b32 	%r635, 450;
	// begin inline asm
	nanosleep.u32 %r635;
	// end inline asm
$L__BB3_62:
	mul.wide.s32 	%rd276, %r871, 8;
	add.s64 	%rd277, %rd2, %rd276;
	add.s64 	%rd275, %rd277, 256;
	// begin inline asm
	ld.relaxed.gpu.v2.u32 {%r872, %r868}, [%rd275];
	// end inline asm
$L__BB3_63:
	setp.eq.s32 	%p175, %r872, 99;
	mov.b32 	%r638, -1;
	vote.sync.any.pred 	%p176, %p175, %r638;
	not.pred 	%p177, %p176;
	@%p177 bra 	$L__BB3_68;
	@%p174 bra 	$L__BB3_66;
	membar.cta;
	bra.uni 	$L__BB3_67;
$L__BB3_66:
	mov.b32 	%r770, 350;
	// begin inline asm
	nanosleep.u32 %r770;
	// end inline asm
$L__BB3_67:
	// begin inline asm
	ld.relaxed.gpu.v2.u32 {%r872, %r868}, [%rd275];
	// end inline asm
	bra.uni 	$L__BB3_63;
$L__BB3_68:
	setp.eq.s32 	%p178, %r872, 101;
	mov.b32 	%r665, -1;
	vote.sync.ballot.b32 	%r666, %p178, %r665;
	// begin inline asm
	mov.u32 %r640, %lanemask_ge;
	// end inline asm
	and.b32  	%r667, %r666, %r640;
	or.b32  	%r668, %r667, -2147483648;
	add.s32 	%r669, %r668, -1;
	not.b32 	%r670, %r668;
	and.b32  	%r671, %r670, %r669;
	popc.b32 	%r644, %r671;
	mov.b32 	%r643, 1;
	// begin inline asm
	shfl.sync.down.b32 %r641, %r868, %r643, %r644, %r665;
	// end inline asm
	setp.lt.s32 	%p180, %r583, %r644;
	selp.b32 	%r672, %r641, 0, %p180;
	add.s32 	%r647, %r672, %r868;
	mov.b32 	%r648, 2;
	// begin inline asm
	shfl.sync.down.b32 %r646, %r647, %r648, %r644, %r665;
	// end inline asm
	add.s32 	%r80, %r583, 2;
	setp.gt.s32 	%p181, %r80, %r644;
	selp.b32 	%r673, 0, %r646, %p181;
	add.s32 	%r652, %r647, %r673;
	mov.b32 	%r653, 4;
	// begin inline asm
	shfl.sync.down.b32 %r651, %r652, %r653, %r644, %r665;
	// end inline asm
	add.s32 	%r81, %r583, 4;
	setp.gt.s32 	%p182, %r81, %r644;
	selp.b32 	%r674, 0, %r651, %p182;
	add.s32 	%r657, %r652, %r674;
	mov.b32 	%r658, 8;
	// begin inline asm
	shfl.sync.down.b32 %r656, %r657, %r658, %r644, %r665;
	// end inline asm
	add.s32 	%r82, %r583, 8;
	setp.gt.s32 	%p183, %r82, %r644;
	selp.b32 	%r675, 0, %r656, %p183;
	add.s32 	%r662, %r657, %r675;
	mov.b32 	%r663, 16;
	// begin inline asm
	shfl.sync.down.b32 %r661, %r662, %r663, %r644, %r665;
	// end inline asm
	add.s32 	%r83, %r583, 16;
	setp.gt.s32 	%p184, %r83, %r644;
	selp.b32 	%r676, 0, %r661, %p184;
	add.s32 	%r869, %r662, %r676;
	add.s64 	%rd36, %rd2, 256;
$L__BB3_69:
	setp.ne.s32 	%p185, %r872, 101;
	mov.b32 	%r677, -1;
	vote.sync.all.pred 	%p186, %p185, %r677;
	not.pred 	%p187, %p186;
	@%p187 bra 	$L__BB3_77;
	mul.wide.s32 	%rd328, %r871, 8;
	add.s64 	%rd329, %rd36, %rd328;
	add.s64 	%rd327, %rd329, -256;
	// begin inline asm
	ld.relaxed.gpu.v2.u32 {%r872, %r873}, [%rd327];
	// end inline asm
$L__BB3_71:
	setp.eq.s32 	%p217, %r872, 99;
	mov.b32 	%r728, -1;
	vote.sync.any.pred 	%p218, %p217, %r728;
	not.pred 	%p219, %p218;
	@%p219 bra 	$L__BB3_76;
	@%p174 bra 	$L__BB3_74;
	membar.cta;
	bra.uni 	$L__BB3_75;
$L__BB3_74:
	mov.b32 	%r767, 350;
	// begin inline asm
	nanosleep.u32 %r767;
	// end inline asm
$L__BB3_75:
	// begin inline asm
	ld.relaxed.gpu.v2.u32 {%r872, %r873}, [%rd327];
	// end inline asm
	bra.uni 	$L__BB3_71;
$L__BB3_76:
	setp.eq.s32 	%p220, %r872, 101;
	mov.b32 	%r754, -1;
	vote.sync.ballot.b32 	%r755, %p220, %r754;
	and.b32  	%r756, %r755, %r640;
	or.b32  	%r757, %r756, -2147483648;
	add.s32 	%r758, %r757, -1;
	not.b32 	%r759, %r757;
	and.b32  	%r760, %r759, %r758;
	popc.b32 	%r733, %r760;
	mov.b32 	%r732, 1;
	// begin inline asm
	shfl.sync.down.b32 %r730, %r873, %r732, %r733, %r754;
	// end inline asm
	setp.lt.s32 	%p222, %r583, %r733;
	selp.b32 	%r761, %r730, 0, %p222;
	add.s32 	%r736, %r761, %r873;
	mov.b32 	%r737, 2;
	// begin inline asm
	shfl.sync.down.b32 %r735, %r736, %r737, %r733, %r754;
	// end inline asm
	setp.gt.s32 	%p223, %r80, %r733;
	selp.b32 	%r762, 0, %r735, %p223;
	add.s32 	%r741, %r736, %r762;
	mov.b32 	%r742, 4;
	// begin inline asm
	shfl.sync.down.b32 %r740, %r741, %r742, %r733, %r754;
	// end inline asm
	setp.gt.s32 	%p224, %r81, %r733;
	selp.b32 	%r763, 0, %r740, %p224;
	add.s32 	%r746, %r741, %r763;
	mov.b32 	%r747, 8;
	// begin inline asm
	shfl.sync.down.b32 %r745, %r746, %r747, %r733, %r754;
	// end inline asm
	setp.gt.s32 	%p225, %r82, %r733;
	selp.b32 	%r764, 0, %r745, %p225;
	add.s32 	%r751, %r746, %r764;
	mov.b32 	%r752, 16;
	// begin inline asm
	shfl.sync.down.b32 %r750, %r751, %r752, %r733, %r754;
	// end inline asm
	setp.gt.s32 	%p226, %r83, %r733;
	selp.b32 	%r765, 0, %r750, %p226;
	add.s32 	%r766, %r765, %r869;
	add.s32 	%r869, %r766, %r751;
	add.s32 	%r871, %r871, -32;
	bra.uni 	$L__BB3_69;
$L__BB3_77:
	@%p173 bra 	$L__BB3_79;
	add.s32 	%r680, %r869, %r66;
	add.s64 	%rd278, %rd34, 256;
	mov.b32 	%r679, 101;
	// begin inline asm
	st.relaxed.gpu.v2.u32 [%rd278], {%r679, %r680};
	// end inline asm
	st.shared.u32 	[_ZZN3cub18CUB_300001_SM_10006detail6select23DeviceSelectSweepKernelINS2_10policy_hubI8my_scoreNS0_8NullTypeEiLb0ELNS0_10SelectImplE0EE10Policy1000EN6thrust24THRUST_300001_SM_1000_NS6detail15normal_iteratorINSB_10device_ptrIS5_EEEEPS6_SG_PlNS0_13ScanTileStateIiLb1EEE9copy_funcS6_iNS2_19streaming_context_tIlLb1EEELS7_0EEEvT0_T1_T2_T3_T4_T5_T6_T7_iT8_NS1_7vsmem_tEE19static_temp_storage+36], %r869;
	st.shared.u32 	[_ZZN3cub18CUB_300001_SM_10006detail6select23DeviceSelectSweepKernelINS2_10policy_hubI8my_scoreNS0_8NullTypeEiLb0ELNS0_10SelectImplE0EE10Policy1000EN6thrust24THRUST_300001_SM_1000_NS6detail15normal_iteratorINSB_10device_ptrIS5_EEEEPS6_SG_PlNS0_13ScanTileStateIiLb1EEE9copy_funcS6_iNS2_19streaming_context_tIlLb1EEELS7_0EEEvT0_T1_T2_T3_T4_T5_T6_T7_iT8_NS1_7vsmem_tEE19static_temp_storage+40], %r680;
$L__BB3_79:
	setp.ne.s32 	%p189, %r583, 0;
	mov.u32 	%r874, %r68;
	@%p189 bra 	$L__BB3_81;
	st.shared.u32 	[_ZZN3cub18CUB_300001_SM_10006detail6select23DeviceSelectSweepKernelINS2_10policy_hubI8my_scoreNS0_8NullTypeEiLb0ELNS0_10SelectImplE0EE10Policy1000EN6thrust24THRUST_300001_SM_1000_NS6detail15normal_iteratorINSB_10device_ptrIS5_EEEEPS6_SG_PlNS0_13ScanTileStateIiLb1EEE9copy_funcS6_iNS2_19streaming_context_tIlLb1EEELS7_0EEEvT0_T1_T2_T3_T4_T5_T6_T7_iT8_NS1_7vsmem_tEE19static_temp_storage+20], %r869;
	mov.u32 	%r874, %r869;
$L__BB3_81:
	mov.u64 	%rd38, %rd129;
	bar.sync 	0;
	setp.eq.s32 	%p190, %r878, 0;
	ld.shared.u32 	%r681, [_ZZN3cub18CUB_300001_SM_10006detail6select23DeviceSelectSweepKernelINS2_10policy_hubI8my_scoreNS0_8NullTypeEiLb0ELNS0_10SelectImplE0EE10Policy1000EN6thrust24THRUST_300001_SM_1000_NS6detail15normal_iteratorINSB_10device_ptrIS5_EEEEPS6_SG_PlNS0_13ScanTileStateIiLb1EEE9copy_funcS6_iNS2_19streaming_context_tIlLb1EEELS7_0EEEvT0_T1_T2_T3_T4_T5_T6_T7_iT8_NS1_7vsmem_tEE19static_temp_storage+20];
	selp.b32 	%r682, 0, %r681, %p190;
	add.s32 	%r99, %r682, %r874;
	add.s32 	%r100, %r99, %r58;
	add.s32 	%r101, %r59, %r99;
	add.s32 	%r102, %r60, %r99;
	add.s32 	%r103, %r61, %r99;
	ld.shared.u32 	%r104, [_ZZN3cub18CUB_300001_SM_10006detail6select23DeviceSelectSweepKernelINS2_10policy_hubI8my_scoreNS0_8NullTypeEiLb0ELNS0_10SelectImplE0EE10Policy1000EN6thrust24THRUST_300001_SM_1000_NS6detail15normal_iteratorINSB_10device_ptrIS5_EEEEPS6_SG_PlNS0_13ScanTileStateIiLb1EEE9copy_funcS6_iNS2_19streaming_context_tIlLb1EEELS7_0EEEvT0_T1_T2_T3_T4_T5_T6_T7_iT8_NS1_7vsmem_tEE19static_temp_storage+44];
	ld.shared.u32 	%r105, [_ZZN3cub18CUB_300001_SM_10006detail6select23DeviceSelectSweepKernelINS2_10policy_hubI8my_scoreNS0_8NullTypeEiLb0ELNS0_10SelectImplE0EE10Policy1000EN6thrust24THRUST_300001_SM_1000_NS6detail15normal_iteratorINSB_10device_ptrIS5_EEEEPS6_SG_PlNS0_13ScanTileStateIiLb1EEE9copy_funcS6_iNS2_19streaming_context_tIlLb1EEELS7_0EEEvT0_T1_T2_T3_T4_T5_T6_T7_iT8_NS1_7vsmem_tEE19static_temp_storage+36];
	setp.gt.s32 	%p191, %r104, 128;
	@%p191 bra 	$L__BB3_102;
	setp.gt.s32 	%p192, %r49, %r1;
	ld.param.u8 	%rs3, [%rd38];
	ld.param.u64 	%rd279, [%rd38+24];
	cvta.to.global.u64 	%rd39, %rd279;
	@%p192 bra 	$L__BB3_83;
	bra.uni 	$L__BB3_86;
$L__BB3_83:
	setp.ne.s16 	%p193, %rs3, 0;
	mov.b64 	%rd406, 0;
	@%p193 bra 	$L__BB3_85;
	ld.global.u64 	%rd406, [%rd39];
$L__BB3_85:
	cvt.s64.s32 	%rd281, %r99;
	add.s64 	%rd282, %rd406, %rd281;
	shl.b64 	%rd283, %rd282, 3;
	add.s64 	%rd284, %rd4, %rd283;
	st.global.u32 	[%rd284], %r48;
	st.global.u32 	[%rd284+4], %r49;
$L__BB3_86:
	setp.le.s32 	%p194, %r51, %r1;
	@%p194 bra 	$L__BB3_90;
	setp.ne.s16 	%p195, %rs3, 0;
	mov.b64 	%rd407, 0;
	@%p195 bra 	$L__BB3_89;
	ld.global.u64 	%rd407, [%rd39];
$L__BB3_89:
	cvt.s64.s32 	%rd286, %r100;
	add.s64 	%rd287, %rd407, %rd286;
	shl.b64 	%rd288, %rd287, 3;
	add.s64 	%rd289, %rd4, %rd288;
	st.global.u32 	[%rd289], %r50;
	st.global.u32 	[%rd289+4], %r51;
$L__BB3_90:
	setp.le.s32 	%p196, %r53, %r1;
	@%p196 bra 	$L__BB3_94;
	setp.ne.s16 	%p197, %rs3, 0;
	mov.b64 	%rd408, 0;
	@%p197 bra 	$L__BB3_93;
	ld.global.u64 	%rd408, [%rd39];
$L__BB3_93:
	cvt.s64.s32 	%rd291, %r101;
	add.s64 	%rd292, %rd408, %rd291;
	shl.b64 	%rd293, %rd292, 3;
	add.s64 	%rd294, %rd4, %rd293;
	st.global.u32 	[%rd294], %r52;
	st.global.u32 	[%rd294+4], %r53;
$L__BB3_94:
	setp.le.s32 	%p198, %r55, %r1;
	@%p198 bra 	$L__BB3_98;
	setp.ne.s16 	%p199, %rs3, 0;
	mov.b64 	%rd409, 0;
	@%p199 bra 	$L__BB3_97;
	ld.global.u64 	%rd409, [%rd39];
$L__BB3_97:
	cvt.s64.s32 	%rd296, %r102;
	add.s64 	%rd297, %rd409, %rd296;
	shl.b64 	%rd298, %rd297, 3;
	add.s64 	%rd299, %rd4, %rd298;
	st.global.u32 	[%rd299], %r54;
	st.global.u32 	[%rd299+4], %r55;
$L__BB3_98:
	setp.le.s32 	%p200, %r57, %r1;
	@%p200 bra 	$L__BB3_283;
	setp.ne.s16 	%p201, %rs3, 0;
	mov.b64 	%rd410, 0;
	@%p201 bra 	$L__BB3_101;
	ld.global.u64 	%rd410, [%rd39];
$L__BB3_101:
	cvt.s64.s32 	%rd301, %r103;
	add.s64 	%rd302, %rd410, %rd301;
	shl.b64 	%rd303, %rd302, 3;
	add.s64 	%rd304, %rd4, %rd303;
	st.global.u32 	[%rd304], %r56;
	st.global.u32 	[%rd304+4], %r57;
	bra.uni 	$L__BB3_283;
$L__BB3_102:
	setp.le.s32 	%p202, %r49, %r1;
	bar.sync 	0;
	@%p202 bra 	$L__BB3_104;
	sub.s32 	%r683, %r99, %r105;
	shl.b32 	%r684, %r683, 3;
	mov.u32 	%r685, _ZZN3cub18CUB_300001_SM_10006detail6select23DeviceSelectSweepKernelINS2_10policy_hubI8my_scoreNS0_8NullTypeEiLb0ELNS0_10SelectImplE0EE10Policy1000EN6thrust24THRUST_300001_SM_1000_NS6detail15normal_iteratorINSB_10device_ptrIS5_EEEEPS6_SG_PlNS0_13ScanTileStateIiLb1EEE9copy_funcS6_iNS2_19streaming_context_tIlLb1EEELS7_0EEEvT0_T1_T2_T3_T4_T5_T6_T7_iT8_NS1_7vsmem_tEE19static_temp_storage;
	add.s32 	%r686, %r685, %r684;
	st.shared.v2.u32 	[%r686], {%r48, %r49};
$L__BB3_104:
	setp.le.s32 	%p203, %r51, %r1;
	@%p203 bra 	$L__BB3_106;
	sub.s32 	%r687, %r100, %r105;
	shl.b32 	%r688, %r687, 3;
	mov.u32 	%r689, _ZZN3cub18CUB_300001_SM_10006detail6select23DeviceSelectSweepKernelINS2_10policy_hubI8my_scoreNS0_8NullTypeEiLb0ELNS0_10SelectImplE0EE10Policy1000EN6thrust24THRUST_300001_SM_1000_NS6detail15normal_iteratorINSB_10device_ptrIS5_EEEEPS6_SG_PlNS0_13ScanTileStateIiLb1EEE9copy_funcS6_iNS2_19streaming_context_tIlLb1EEELS7_0EEEvT0_T1_T2_T3_T4_T5_T6_T7_iT8_NS1_7vsmem_tEE19static_temp_storage;
	add.s32 	%r690, %r689, %r688;
	st.shared.v2.u32 	[%r690], {%r50, %r51};
$L__BB3_106:
	setp.le.s32 	%p204, %r53, %r1;
	@%p204 bra 	$L__BB3_108;
	sub.s32 	%r691, %r101, %r105;
	shl.b32 	%r692, %r691, 3;
	mov.u32 	%r693, _ZZN3cub18CUB_300001_SM_10006detail6select23DeviceSelectSweepKernelINS2_10policy_hubI8my_scoreNS0_8NullTypeEiLb0ELNS0_10SelectImplE0EE10Policy1000EN6thrust24THRUST_300001_SM_1000_NS6detail15normal_iteratorINSB_10device_ptrIS5_EEEEPS6_SG_PlNS0_13ScanTileStateIiLb1EEE9copy_funcS6_iNS2_19streaming_context_tIlLb1EEELS7_0EEEvT0_T1_T2_T3_T4_T5_T6_T7_iT8_NS1_7vsmem_tEE19static_temp_storage;
	add.s32 	%r694, %r693, %r692;
	st.shared.v2.u32 	[%r694], {%r52, %r53};
$L__BB3_108:
	setp.le.s32 	%p205, %r55, %r1;
	@%p205 bra 	$L__BB3_110;
	sub.s32 	%r695, %r102, %r105;
	shl.b32 	%r696, %r695, 3;
	mov.u32 	%r697, _ZZN3cub18CUB_300001_SM_10006detail6select23DeviceSelectSweepKernelINS2_10policy_hubI8my_scoreNS0_8NullTypeEiLb0ELNS0_10SelectImplE0EE10Policy1000EN6thrust24THRUST_300001_SM_1000_NS6detail15normal_iteratorINSB_10device_ptrIS5_EEEEPS6_SG_PlNS0_13ScanTileStateIiLb1EEE9copy_funcS6_iNS2_19streaming_context_tIlLb1EEELS7_0EEEvT0_T1_T2_T3_T4_T5_T6_T7_iT8_NS1_7vsmem_tEE19static_temp_storage;
	add.s32 	%r698, %r697, %r696;
	st.shared.v2.u32 	[%r698], {%r54, %r55};
$L__BB3_110:
	setp.le.s32 	%p206, %r57, %r1;
	@%p206 bra 	$L__BB3_112;
	sub.s32 	%r699, %r103, %r105;
	shl.b32 	%r700, %r699, 3;
	mov.u32 	%r701, _ZZN3cub18CUB_300001_SM_10006detail6select23DeviceSelectSweepKernelINS2_10policy_hubI8my_scoreNS0_8NullTypeEiLb0ELNS0_10SelectImplE0EE10Policy1000EN6thrust24THRUST_300001_SM_1000_NS6detail15normal_iteratorINSB_10device_ptrIS5_EEEEPS6_SG_PlNS0_13ScanTileStateIiLb1EEE9copy_funcS6_iNS2_19streaming_context_tIlLb1EEELS7_0EEEvT0_T1_T2_T3_T4_T5_T6_T7_iT8_NS1_7vsmem_tEE19static_temp_storage;
	add.s32 	%r702, %r701, %r700;
	st.shared.v2.u32 	[%r702], {%r56, %r57};
$L__BB3_112:
	bar.sync 	0;
	setp.ge.s32 	%p207, %r878, %r104;
	@%p207 bra 	$L__BB3_283;
	ld.param.u8 	%rs4, [%rd38];
	ld.param.u64 	%rd305, [%rd38+24];
	cvta.to.global.u64 	%rd40, %rd305;
	not.b32 	%r703, %r878;
	add.s32 	%r106, %r104, %r703;
	and.b32  	%r704, %r106, 384;
	setp.eq.s32 	%p208, %r704, 384;
	@%p208 bra 	$L__BB3_118;
	shr.u32 	%r705, %r106, 7;
	add.s32 	%r706, %r705, 1;
	and.b32  	%r707, %r706, 3;
	add.s32 	%r877, %r878, %r105;
	shl.b32 	%r708, %r878, 3;
	mov.u32 	%r709, _ZZN3cub18CUB_300001_SM_10006detail6select23DeviceSelectSweepKernelINS2_10policy_hubI8my_scoreNS0_8NullTypeEiLb0ELNS0_10SelectImplE0EE10Policy1000EN6thrust24THRUST_300001_SM_1000_NS6detail15normal_iteratorINSB_10device_ptrIS5_EEEEPS6_SG_PlNS0_13ScanTileStateIiLb1EEE9copy_funcS6_iNS2_19streaming_context_tIlLb1EEELS7_0EEEvT0_T1_T2_T3_T4_T5_T6_T7_iT8_NS1_7vsmem_tEE19static_temp_storage;
	add.s32 	%r876, %r709, %r708;
	neg.s32 	%r875, %r707;
	shl.b32 	%r710, %r706, 7;
	and.b32  	%r711, %r710, 384;
	add.s32 	%r878, %r878, %r711;
$L__BB3_115:
	.pragma "nounroll";
	setp.ne.s16 	%p209, %rs4, 0;
	mov.b64 	%rd401, 0;
	@%p209 bra 	$L__BB3_117;
	ld.global.u64 	%rd401, [%rd40];
$L__BB3_117:
	cvt.s64.s32 	%rd307, %r877;
	add.s64 	%rd308, %rd401, %rd307;
	shl.b64 	%rd309, %rd308, 3;
	add.s64 	%rd310, %rd4, %rd309;
	ld.shared.v2.u32 	{%r712, %r713}, [%r876];
	st.global.u32 	[%rd310], %r712;
	st.global.u32 	[%rd310+4], %r713;
	add.s32 	%r877, %r877, 128;
	add.s32 	%r876, %r876, 1024;
	add.s32 	%r875, %r875, 1;
	setp.ne.s32 	%p210, %r875, 0;
	@%p210 bra 	$L__BB3_115;
$L__BB3_118:
	setp.lt.u32 	%p211, %r106, 384;
	@%p211 bra 	$L__BB3_283;
	add.s64 	%rd43, %rd4, 3076;
	add.s32 	%r880, %r878, %r105;
	shl.b32 	%r714, %r878, 3;
	mov.u32 	%r715, _ZZN3cub18CUB_300001_SM_10006detail6select23DeviceSelectSweepKernelINS2_10policy_hubI8my_scoreNS0_8NullTypeEiLb0ELNS0_10SelectImplE0EE10Policy1000EN6thrust24THRUST_300001_SM_1000_NS6detail15normal_iteratorINSB_10device_ptrIS5_EEEEPS6_SG_PlNS0_13ScanTileStateIiLb1EEE9copy_funcS6_iNS2_19streaming_context_tIlLb1EEELS7_0EEEvT0_T1_T2_T3_T4_T5_T6_T7_iT8_NS1_7vsmem_tEE19static_temp_storage;
	add.s32 	%r716, %r714, %r715;
	add.s32 	%r879, %r716, 2048;
$L__BB3_120:
	setp.ne.s16 	%p212, %rs4, 0;
	cvt.s64.s32 	%rd44, %r880;
	mov.b64 	%rd402, 0;
	@%p212 bra 	$L__BB3_122;
	ld.global.u64 	%rd402, [%rd40];
$L__BB3_122:
	setp.ne.s16 	%p213, %rs4, 0;
	add.s64 	%rd313, %rd402, %rd44;
	shl.b64 	%rd314, %rd313, 3;
	add.s64 	%rd315, %rd43, %rd314;
	ld.shared.v2.u32 	{%r717, %r718}, [%r879+-2048];
	st.global.u32 	[%rd315+-3076], %r717;
	st.global.u32 	[%rd315+-3072], %r718;
	mov.b64 	%rd403, 0;
	@%p213 bra 	$L__BB3_124;
	ld.global.u64 	%rd403, [%rd40];
$L__BB3_124:
	setp.ne.s16 	%p214, %rs4, 0;
	add.s64 	%rd317, %rd403, %rd44;
	shl.b64 	%rd318, %rd317, 3;
	add.s64 	%rd319, %rd43, %rd318;
	ld.shared.v2.u32 	{%r719, %r720}, [%r879+-1024];
	st.global.u32 	[%rd319+-2052], %r719;
	st.global.u32 	[%rd319+-2048], %r720;
	mov.b64 	%rd404, 0;
	@%p214 bra 	$L__BB3_126;
	ld.global.u64 	%rd404, [%rd40];
$L__BB3_126:
	setp.ne.s16 	%p215, %rs4, 0;
	add.s64 	%rd321, %rd404, %rd44;
	shl.b64 	%rd322, %rd321, 3;
	add.s64 	%rd323, %rd43, %rd322;
	ld.shared.v2.u32 	{%r721, %r722}, [%r879];
	st.global.u32 	[%rd323+-1028], %r721;
	st.global.u32 	[%rd323+-1024], %r722;
	mov.b64 	%rd405, 0;
	@%p215 bra 	$L__BB3_128;
	ld.global.u64 	%rd405, [%rd40];
$L__BB3_128:
	cvt.u32.u64 	%r723, %rd44;
	add.s64 	%rd324, %rd405, %rd44;
	shl.b64 	%rd325, %rd324, 3;
	add.s64 	%rd326, %rd43, %rd325;
	ld.shared.v2.u32 	{%r724, %r725}, [%r879+1024];
	st.global.u32 	[%rd326+-4], %r724;
	st.global.u32 	[%rd326], %r725;
	add.s32 	%r878, %r878, 512;
	add.s32 	%r880, %r723, 512;
	add.s32 	%r879, %r879, 4096;
	setp.lt.s32 	%p216, %r878, %r104;
	@%p216 bra 	$L__BB3_120;
	bra.uni 	$L__BB3_283;
$L__BB3_129:
	ld.param.u32 	%r859, [_ZN3cub18CUB_300001_SM_10006detail6select23DeviceSelectSweepKernelINS2_10policy_hubI8my_scoreNS0_8NullTypeEiLb0ELNS0_10SelectImplE0EE10Policy1000EN6thrust24THRUST_300001_SM_1000_NS6detail15normal_iteratorINSB_10device_ptrIS5_EEEEPS6_SG_PlNS0_13ScanTileStateIiLb1EEE9copy_funcS6_iNS2_19streaming_context_tIlLb1EEELS7_0EEEvT0_T1_T2_T3_T4_T5_T6_T7_iT8_NS1_7vsmem_tE_param_7];
	sub.s32 	%r126, %r859, %r3;
	setp.ne.s32 	%p12, %r2, 0;
	@%p12 bra 	$L__BB3_190;
	ld.param.u8 	%rs20, [%rd1];
	setp.eq.s16 	%p100, %rs20, 0;
	ld.param.u64 	%rd198, [%rd1+16];
	selp.b64 	%rd199, %rd198, 0, %p100;
	cvt.u64.u32 	%rd200, %r3;
	add.s64 	%rd201, %rd199, %rd200;
	mov.u32 	%r894, %tid.x;
	mul.lo.s32 	%r128, %r894, 5;
	setp.ge.s32 	%p101, %r128, %r126;
	cvt.u64.u32 	%rd202, %r128;
	add.s64 	%rd203, %rd201, %rd202;
	shl.b64 	%rd204, %rd203, 3;
	add.s64 	%rd63, %rd3, %rd204;
	@%p101 bra 	$L__BB3_132;
	ld.global.u32 	%r882, [%rd63];
	ld.global.u32 	%r883, [%rd63+4];
$L__BB3_132:
	add.s32 	%r133, %r128, 1;
	setp.ge.s32 	%p102, %r133, %r126;
	@%p102 bra 	$L__BB3_134;
	ld.global.u32 	%r884, [%rd63+8];
	ld.global.u32 	%r885, [%rd63+12];
$L__BB3_134:
	add.s32 	%r138, %r128, 2;
	setp.ge.s32 	%p103, %r138, %r126;
	@%p103 bra 	$L__BB3_136;
	ld.global.u32 	%r886, [%rd63+16];
	ld.global.u32 	%r887, [%rd63+20];
$L__BB3_136:
	add.s32 	%r143, %r128, 3;
	setp.ge.s32 	%p104, %r143, %r126;
	@%p104 bra 	$L__BB3_138;
	ld.global.u32 	%r888, [%rd63+24];
	ld.global.u32 	%r889, [%rd63+28];
$L__BB3_138:
	add.s32 	%r148, %r128, 4;
	setp.ge.s32 	%p105, %r148, %r126;
	@%p105 bra 	$L__BB3_140;
	ld.global.u32 	%r890, [%rd63+32];
	ld.global.u32 	%r891, [%rd63+36];
$L__BB3_140:
	setp.ge.s32 	%p106, %r148, %r126;
	setp.ge.s32 	%p107, %r143, %r126;
	setp.ge.s32 	%p108, %r138, %r126;
	setp.ge.s32 	%p109, %r133, %r126;
	setp.ge.s32 	%p110, %r128, %r126;
	setp.gt.s32 	%p111, %r883, %r1;
	or.pred  	%p1, %p110, %p111;
	selp.u32 	%r153, 1, 0, %p1;
	setp.gt.s32 	%p112, %r885, %r1;
	or.pred  	%p2, %p109, %p112;
	selp.u32 	%r527, 1, 0, %p2;
	setp.gt.s32 	%p113, %r887, %r1;
	or.pred  	%p3, %p108, %p113;
	selp.u32 	%r528, 1, 0, %p3;
	setp.gt.s32 	%p114, %r889, %r1;
	or.pred  	%p4, %p107, %p114;
	selp.u32 	%r529, 1, 0, %p4;
	setp.gt.s32 	%p115, %r891, %r1;
	or.pred  	%p5, %p106, %p115;
	selp.u32 	%r530, 1, 0, %p5;
	bar.sync 	0;
	add.s32 	%r154, %r527, %r153;
	add.s32 	%r155, %r154, %r528;
	add.s32 	%r156, %r155, %r529;
	add.s32 	%r501, %r156, %r530;
	shr.u32 	%r158, %r894, 5;
	// begin inline asm
	mov.u32 %r496, %laneid;
	// end inline asm
	mov.b32 	%r499, 1;
	mov.b32 	%r524, 0;
	mov.b32 	%r526, -1;
	// begin inline asm
	{  .reg .s32 r0;  .reg .pred p;  shfl.sync.up.b32 r0|p, %r501, %r499, %r524, %r526;  @p add.s32 r0, r0, %r501;  mov.s32 %r497, r0;}
	// end inline asm
	mov.b32 	%r505, 2;
	// begin inline asm
	{  .reg .s32 r0;  .reg .pred p;  shfl.sync.up.b32 r0|p, %r497, %r505, %r524, %r526;  @p add.s32 r0, r0, %r497;  mov.s32 %r503, r0;}
	// end inline asm
	mov.b32 	%r511, 4;
	// begin inline asm
	{  .reg .s32 r0;  .reg .pred p;  shfl.sync.up.b32 r0|p, %r503, %r511, %r524, %r526;  @p add.s32 r0, r0, %r503;  mov.s32 %r509, r0;}
	// end inline asm
	mov.b32 	%r517, 8;
	// begin inline asm
	{  .reg .s32 r0;  .reg .pred p;  shfl.sync.up.b32 r0|p, %r509, %r517, %r524, %r526;  @p add.s32 r0, r0, %r509;  mov.s32 %r515, r0;}
	// end inline asm
	mov.b32 	%r523, 16;
	// begin inline asm
	{  .reg .s32 r0;  .reg .pred p;  shfl.sync.up.b32 r0|p, %r515, %r523, %r524, %r526;  @p add.s32 r0, r0, %r515;  mov.s32 %r521, r0;}
	// end inline asm
	setp.ne.s32 	%p116, %r496, 31;
	@%p116 bra 	$L__BB3_142;
	shl.b32 	%r531, %r158, 2;
	mov.u32 	%r532, _ZZN3cub18CUB_300001_SM_10006detail6select23DeviceSelectSweepKernelINS2_10policy_hubI8my_scoreNS0_8NullTypeEiLb0ELNS0_10SelectImplE0EE10Policy1000EN6thrust24THRUST_300001_SM_1000_NS6detail15normal_iteratorINSB_10device_ptrIS5_EEEEPS6_SG_PlNS0_13ScanTileStateIiLb1EEE9copy_funcS6_iNS2_19streaming_context_tIlLb1EEELS7_0EEEvT0_T1_T2_T3_T4_T5_T6_T7_iT8_NS1_7vsmem_tEE19static_temp_storage;
	add.s32 	%r533, %r532, %r531;
	st.shared.u32 	[%r533], %r521;
$L__BB3_142:
	bar.sync 	0;
	ld.shared.v4.u32 	{%r161, %r162, %r163, %r164}, [_ZZN3cub18CUB_300001_SM_10006detail6select23DeviceSelectSweepKernelINS2_10policy_hubI8my_scoreNS0_8NullTypeEiLb0ELNS0_10SelectImplE0EE10Policy1000EN6thrust24THRUST_300001_SM_1000_NS6detail15normal_iteratorINSB_10device_ptrIS5_EEEEPS6_SG_PlNS0_13ScanTileStateIiLb1EEE9copy_funcS6_iNS2_19streaming_context_tIlLb1EEELS7_0EEEvT0_T1_T2_T3_T4_T5_T6_T7_iT8_NS1_7vsmem_tEE19static_temp_storage];
	add.s32 	%r534, %r162, %r161;
	setp.eq.s32 	%p117, %r158, 2;
	selp.b32 	%r535, %r534, %r161, %p117;
	add.s32 	%r536, %r534, %r163;
	setp.eq.s32 	%p118, %r158, 3;
	selp.b32 	%r537, %r536, %r535, %p118;
	setp.lt.u32 	%p119, %r894, 32;
	selp.b32 	%r538, 0, %r537, %p119;
	setp.eq.s32 	%p120, %r496, 0;
	sub.s32 	%r539, %r521, %r501;
	selp.b32 	%r540, 0, %r539, %p120;
	add.s32 	%r165, %r538, %r540;
	add.s32 	%r166, %r165, %r153;
	add.s32 	%r167, %r154, %r165;
	add.s32 	%r168, %r155, %r165;
	add.s32 	%r169, %r156, %r165;
	add.s32 	%r541, %r126, %r164;
	add.s32 	%r542, %r541, %r536;
	add.s32 	%r922, %r542, -640;
	setp.gt.s32 	%p121, %r922, 128;
	@%p121 bra 	$L__BB3_163;
	ld.param.u8 	%rs5, [%rd1];
	ld.param.u64 	%rd205, [%rd1+24];
	cvta.to.global.u64 	%rd64, %rd205;
	setp.lt.s32 	%p122, %r165, %r922;
	and.pred  	%p123, %p1, %p122;
	@%p123 bra 	$L__BB3_144;
	bra.uni 	$L__BB3_147;
$L__BB3_144:
	setp.ne.s16 	%p124, %rs5, 0;
	mov.b64 	%rd418, 0;
	@%p124 bra 	$L__BB3_146;
	ld.global.u64 	%rd418, [%rd64];
$L__BB3_146:
	cvt.s64.s32 	%rd207, %r165;
	add.s64 	%rd208, %rd418, %rd207;
	shl.b64 	%rd209, %rd208, 3;
	add.s64 	%rd210, %rd4, %rd209;
	st.global.u32 	[%rd210], %r882;
	st.global.u32 	[%rd210+4], %r883;
$L__BB3_147:
	setp.ge.s32 	%p125, %r166, %r922;
	not.pred 	%p126, %p2;
	or.pred  	%p127, %p126, %p125;
	@%p127 bra 	$L__BB3_151;
	setp.ne.s16 	%p128, %rs5, 0;
	mov.b64 	%rd419, 0;
	@%p128 bra 	$L__BB3_150;
	ld.global.u64 	%rd419, [%rd64];
$L__BB3_150:
	cvt.s64.s32 	%rd212, %r166;
	add.s64 	%rd213, %rd419, %rd212;
	shl.b64 	%rd214, %rd213, 3;
	add.s64 	%rd215, %rd4, %rd214;
	st.global.u32 	[%rd215], %r884;
	st.global.u32 	[%rd215+4], %r885;
$L__BB3_151:
	setp.ge.s32 	%p129, %r167, %r922;
	not.pred 	%p130, %p3;
	or.pred  	%p131, %p130, %p129;
	@%p131 bra 	$L__BB3_155;
	setp.ne.s16 	%p132, %rs5, 0;
	mov.b64 	%rd420, 0;
	@%p132 bra 	$L__BB3_154;
	ld.global.u64 	%rd420, [%rd64];
$L__BB3_154:
	cvt.s64.s32 	%rd217, %r167;
	add.s64 	%rd218, %rd420, %rd217;
	shl.b64 	%rd219, %rd218, 3;
	add.s64 	%rd220, %rd4, %rd219;
	st.global.u32 	[%rd220], %r886;
	st.global.u32 	[%rd220+4], %r887;
$L__BB3_155:
	setp.ge.s32 	%p133, %r168, %r922;
	not.pred 	%p134, %p4;
	or.pred  	%p135, %p134, %p133;
	@%p135 bra 	$L__BB3_159;
	setp.ne.s16 	%p136, %rs5, 0;
	mov.b64 	%rd421, 0;
	@%p136 bra 	$L__BB3_158;
	ld.global.u64 	%rd421, [%rd64];
$L__BB3_158:
	cvt.s64.s32 	%rd222, %r168;
	add.s64 	%rd223, %rd421, %rd222;
	shl.b64 	%rd224, %rd223, 3;
	add.s64 	%rd225, %rd4, %rd224;
	st.global.u32 	[%rd225], %r888;
	st.global.u32 	[%rd225+4], %r889;
$L__BB3_159:
	setp.ge.s32 	%p137, %r169, %r922;
	not.pred 	%p138, %p5;
	or.pred  	%p139, %p138, %p137;
	@%p139 bra 	$L__BB3_275;
	setp.ne.s16 	%p140, %rs5, 0;
	mov.b64 	%rd422, 0;
	@%p140 bra 	$L__BB3_162;
	ld.global.u64 	%rd422, [%rd64];
$L__BB3_162:
	cvt.s64.s32 	%rd227, %r169;
	add.s64 	%rd228, %rd422, %rd227;
	shl.b64 	%rd229, %rd228, 3;
	add.s64 	%rd230, %rd4, %rd229;
	st.global.u32 	[%rd230], %r890;
	st.global.u32 	[%rd230+4], %r891;
	bra.uni 	$L__BB3_275;
$L__BB3_163:
	bar.sync 	0;
	not.pred 	%p141, %p1;
	@%p141 bra 	$L__BB3_165;
	shl.b32 	%r543, %r165, 3;
	mov.u32 	%r544, _ZZN3cub18CUB_300001_SM_10006detail6select23DeviceSelectSweepKernelINS2_10policy_hubI8my_scoreNS0_8NullTypeEiLb0ELNS0_10SelectImplE0EE10Policy1000EN6thrust24THRUST_300001_SM_1000_NS6detail15normal_iteratorINSB_10device_ptrIS5_EEEEPS6_SG_PlNS0_13ScanTileStateIiLb1EEE9copy_funcS6_iNS2_19streaming_context_tIlLb1EEELS7_0EEEvT0_T1_T2_T3_T4_T5_T6_T7_iT8_NS1_7vsmem_tEE19static_temp_storage;
	add.s32 	%r545, %r544, %r543;
	st.shared.v2.u32 	[%r545], {%r882, %r883};
$L__BB3_165:
	not.pred 	%p142, %p2;
	@%p142 bra 	$L__BB3_167;
	shl.b32 	%r546, %r166, 3;
	mov.u32 	%r547, _ZZN3cub18CUB_300001_SM_10006detail6select23DeviceSelectSweepKernelINS2_10policy_hubI8my_scoreNS0_8NullTypeEiLb0ELNS0_10SelectImplE0EE10Policy1000EN6thrust24THRUST_300001_SM_1000_NS6detail15normal_iteratorINSB_10device_ptrIS5_EEEEPS6_SG_PlNS0_13ScanTileStateIiLb1EEE9copy_funcS6_iNS2_19streaming_context_tIlLb1EEELS7_0EEEvT0_T1_T2_T3_T4_T5_T6_T7_iT8_NS1_7vsmem_tEE19static_temp_storage;
	add.s32 	%r548, %r547, %r546;
	st.shared.v2.u32 	[%r548], {%r884, %r885};
$L__BB3_167:
	not.pred 	%p143, %p3;
	@%p143 bra 	$L__BB3_169;
	shl.b32 	%r549, %r167, 3;
	mov.u32 	%r550, _ZZN3cub18CUB_300001_SM_10006detail6select23DeviceSelectSweepKernelINS2_10policy_hubI8my_scoreNS0_8NullTypeEiLb0ELNS0_10SelectImplE0EE10Policy1000EN6thrust24THRUST_300001_SM_1000_NS6detail15normal_iteratorINSB_10device_ptrIS5_EEEEPS6_SG_PlNS0_13ScanTileStateIiLb1EEE9copy_funcS6_iNS2_19streaming_context_tIlLb1EEELS7_0EEEvT0_T1_T2_T3_T4_T5_T6_T7_iT8_NS1_7vsmem_tEE19static_temp_storage;
	add.s32 	%r551, %r550, %r549;
	st.shared.v2.u32 	[%r551], {%r886, %r887};
$L__BB3_169:
	not.pred 	%p144, %p4;
	@%p144 bra 	$L__BB3_171;
	shl.b32 	%r552, %r168, 3;
	mov.u32 	%r553, _ZZN3cub18CUB_300001_SM_10006detail6select23DeviceSelectSweepKernelINS2_10policy_hubI8my_scoreNS0_8NullTypeEiLb0ELNS0_10SelectImplE0EE10Policy1000EN6thrust24THRUST_300001_SM_1000_NS6detail15normal_iteratorINSB_10device_ptrIS5_EEEEPS6_SG_PlNS0_13ScanTileStateIiLb1EEE9copy_funcS6_iNS2_19streaming_context_tIlLb1EEELS7_0EEEvT0_T1_T2_T3_T4_T5_T6_T7_iT8_NS1_7vsmem_tEE19static_temp_storage;
	add.s32 	%r554, %r553, %r552;
	st.shared.v2.u32 	[%r554], {%r888, %r889};
$L__BB3_171:
	not.pred 	%p145, %p5;
	@%p145 bra 	$L__BB3_173;
	shl.b32 	%r555, %r169, 3;
	mov.u32 	%r556, _ZZN3cub18CUB_300001_SM_10006detail6select23DeviceSelectSweepKernelINS2_10policy_hubI8my_scoreNS0_8NullTypeEiLb0ELNS0_10SelectImplE0EE10Policy1000EN6thrust24THRUST_300001_SM_1000_NS6detail15normal_iteratorINSB_10device_ptrIS5_EEEEPS6_SG_PlNS0_13ScanTileStateIiLb1EEE9copy_funcS6_iNS2_19streaming_context_tIlLb1EEELS7_0EEEvT0_T1_T2_T3_T4_T5_T6_T7_iT8_NS1_7vsmem_tEE19static_temp_storage;
	add.s32 	%r557, %r556, %r555;
	st.shared.v2.u32 	[%r557], {%r890, %r891};
$L__BB3_173:
	bar.sync 	0;
	setp.ge.u32 	%p146, %r894, %r922;
	@%p146 bra 	$L__BB3_275;
	ld.param.u32 	%r861, [_ZN3cub18CUB_300001_SM_10006detail6select23DeviceSelectSweepKernelINS2_10policy_hubI8my_scoreNS0_8NullTypeEiLb0ELNS0_10SelectImplE0EE10Policy1000EN6thrust24THRUST_300001_SM_1000_NS6detail15normal_iteratorINSB_10device_ptrIS5_EEEEPS6_SG_PlNS0_13ScanTileStateIiLb1EEE9copy_funcS6_iNS2_19streaming_context_tIlLb1EEELS7_0EEEvT0_T1_T2_T3_T4_T5_T6_T7_iT8_NS1_7vsmem_tE_param_7];
	ld.param.u8 	%rs6, [%rd1];
	ld.param.u64 	%rd231, [%rd1+24];
	cvta.to.global.u64 	%rd65, %rd231;
	add.s32 	%r558, %r162, %r163;
	add.s32 	%r559, %r558, %r164;
	add.s32 	%r560, %r559, %r161;
	add.s32 	%r561, %r560, %r861;
	sub.s32 	%r562, %r561, %r894;
	add.s32 	%r171, %r562, -641;
	and.b32  	%r563, %r171, 384;
	setp.eq.s32 	%p147, %r563, 384;
	@%p147 bra 	$L__BB3_179;
	cvt.u64.u32 	%rd411, %r894;
	shl.b32 	%r564, %r894, 3;
	mov.u32 	%r565, _ZZN3cub18CUB_300001_SM_10006detail6select23DeviceSelectSweepKernelINS2_10policy_hubI8my_scoreNS0_8NullTypeEiLb0ELNS0_10SelectImplE0EE10Policy1000EN6thrust24THRUST_300001_SM_1000_NS6detail15normal_iteratorINSB_10device_ptrIS5_EEEEPS6_SG_PlNS0_13ScanTileStateIiLb1EEE9copy_funcS6_iNS2_19streaming_context_tIlLb1EEELS7_0EEEvT0_T1_T2_T3_T4_T5_T6_T7_iT8_NS1_7vsmem_tEE19static_temp_storage;
	add.s32 	%r893, %r565, %r564;
	shr.u32 	%r566, %r171, 7;
	add.s32 	%r567, %r566, 1;
	and.b32  	%r568, %r567, 3;
	neg.s32 	%r892, %r568;
$L__BB3_176:
	.pragma "nounroll";
	setp.ne.s16 	%p148, %rs6, 0;
	mov.b64 	%rd412, 0;
	@%p148 bra 	$L__BB3_178;
	ld.global.u64 	%rd412, [%rd65];
$L__BB3_178:
	add.s64 	%rd233, %rd412, %rd411;
	shl.b64 	%rd234, %rd233, 3;
	add.s64 	%rd235, %rd4, %rd234;
	ld.shared.v2.u32 	{%r569, %r570}, [%r893];
	st.global.u32 	[%rd235], %r569;
	st.global.u32 	[%rd235+4], %r570;
	add.s64 	%rd411, %rd411, 128;
	cvt.u32.u64 	%r894, %rd411;
	add.s32 	%r893, %r893, 1024;
	add.s32 	%r892, %r892, 1;
	setp.ne.s32 	%p149, %r892, 0;
	@%p149 bra 	$L__BB3_176;
$L__BB3_179:
	setp.lt.u32 	%p150, %r171, 384;
	@%p150 bra 	$L__BB3_275;
	add.s64 	%rd71, %rd4, 3076;
	mul.wide.u32 	%rd413, %r894, 8;
	shl.b32 	%r571, %r894, 3;
	mov.u32 	%r572, _ZZN3cub18CUB_300001_SM_10006detail6select23DeviceSelectSweepKernelINS2_10policy_hubI8my_scoreNS0_8NullTypeEiLb0ELNS0_10SelectImplE0EE10Policy1000EN6thrust24THRUST_300001_SM_1000_NS6detail15normal_iteratorINSB_10device_ptrIS5_EEEEPS6_SG_PlNS0_13ScanTileStateIiLb1EEE9copy_funcS6_iNS2_19streaming_context_tIlLb1EEELS7_0EEEvT0_T1_T2_T3_T4_T5_T6_T7_iT8_NS1_7vsmem_tEE19static_temp_storage;
	add.s32 	%r573, %r571, %r572;
	add.s32 	%r895, %r573, 2048;
$L__BB3_181:
	setp.ne.s16 	%p151, %rs6, 0;
	mov.b64 	%rd414, 0;
	@%p151 bra 	$L__BB3_183;
	ld.global.u64 	%rd414, [%rd65];
$L__BB3_183:
	setp.ne.s16 	%p152, %rs6, 0;
	shl.b64 	%rd238, %rd414, 3;
	add.s64 	%rd239, %rd413, %rd238;
	add.s64 	%rd240, %rd71, %rd239;
	ld.shared.v2.u32 	{%r574, %r575}, [%r895+-2048];
	st.global.u32 	[%rd240+-3076], %r574;
	st.global.u32 	[%rd240+-3072], %r575;
	mov.b64 	%rd415, 0;
	@%p152 bra 	$L__BB3_185;
	ld.global.u64 	%rd415, [%rd65];
$L__BB3_185:
	setp.ne.s16 	%p153, %rs6, 0;
	shl.b64 	%rd242, %rd415, 3;
	add.s64 	%rd243, %rd413, %rd242;
	add.s64 	%rd244, %rd71, %rd243;
	ld.shared.v2.u32 	{%r576, %r577}, [%r895+-1024];
	st.global.u32 	[%rd244+-2052], %r576;
	st.global.u32 	[%rd244+-2048], %r577;
	mov.b64 	%rd416, 0;
	@%p153 bra 	$L__BB3_187;
	ld.global.u64 	%rd416, [%rd65];
$L__BB3_187:
	setp.ne.s16 	%p154, %rs6, 0;
	shl.b64 	%rd246, %rd416, 3;
	add.s64 	%rd247, %rd413, %rd246;
	add.s64 	%rd248, %rd71, %rd247;
	ld.shared.v2.u32 	{%r578, %r579}, [%r895];
	st.global.u32 	[%rd248+-1028], %r578;
	st.global.u32 	[%rd248+-1024], %r579;
	mov.b64 	%rd417, 0;
	@%p154 bra 	$L__BB3_189;
	ld.global.u64 	%rd417, [%rd65];
$L__BB3_189:
	shl.b64 	%rd249, %rd417, 3;
	add.s64 	%rd250, %rd413, %rd249;
	add.s64 	%rd251, %rd71, %rd250;
	ld.shared.v2.u32 	{%r580, %r581}, [%r895+1024];
	st.global.u32 	[%rd251+-4], %r580;
	st.global.u32 	[%rd251], %r581;
	add.s32 	%r894, %r894, 512;
	add.s64 	%rd413, %rd413, 4096;
	add.s32 	%r895, %r895, 4096;
	setp.lt.s32 	%p155, %r894, %r922;
	@%p155 bra 	$L__BB3_181;
	bra.uni 	$L__BB3_275;
$L__BB3_190:
	ld.param.u8 	%rs9, [%rd1];
	setp.eq.s16 	%p13, %rs9, 0;
	ld.param.u64 	%rd132, [%rd1+16];
	selp.b64 	%rd133, %rd132, 0, %p13;
	cvt.s64.s32 	%rd134, %r3;
	add.s64 	%rd135, %rd133, %rd134;
	mov.u32 	%r918, %tid.x;
	mul.lo.s32 	%r186, %r918, 5;
	setp.ge.s32 	%p14, %r186, %r126;
	cvt.u64.u32 	%rd136, %r186;
	add.s64 	%rd137, %rd135, %rd136;
	shl.b64 	%rd138, %rd137, 3;
	add.s64 	%rd93, %rd3, %rd138;
	@%p14 bra 	$L__BB3_192;
	ld.global.u32 	%r897, [%rd93];
	ld.global.u32 	%r898, [%rd93+4];
$L__BB3_192:
	add.s32 	%r191, %r186, 1;
	setp.ge.s32 	%p15, %r191, %r126;
	@%p15 bra 	$L__BB3_194;
	ld.global.u32 	%r899, [%rd93+8];
	ld.global.u32 	%r900, [%rd93+12];
$L__BB3_194:
	add.s32 	%r196, %r186, 2;
	setp.ge.s32 	%p16, %r196, %r126;
	@%p16 bra 	$L__BB3_196;
	ld.global.u32 	%r901, [%rd93+16];
	ld.global.u32 	%r902, [%rd93+20];
$L__BB3_196:
	add.s32 	%r201, %r186, 3;
	setp.ge.s32 	%p17, %r201, %r126;
	@%p17 bra 	$L__BB3_198;
	ld.global.u32 	%r903, [%rd93+24];
	ld.global.u32 	%r904, [%rd93+28];
$L__BB3_198:
	add.s32 	%r206, %r186, 4;
	setp.ge.s32 	%p18, %r206, %r126;
	@%p18 bra 	$L__BB3_200;
	ld.global.u32 	%r905, [%rd93+32];
	ld.global.u32 	%r906, [%rd93+36];
$L__BB3_200:
	setp.ge.s32 	%p19, %r206, %r126;
	setp.ge.s32 	%p20, %r201, %r126;
	setp.ge.s32 	%p21, %r196, %r126;
	setp.ge.s32 	%p22, %r191, %r126;
	setp.ge.s32 	%p23, %r186, %r126;
	setp.gt.s32 	%p24, %r898, %r1;
	or.pred  	%p6, %p23, %p24;
	selp.u32 	%r320, 1, 0, %p6;
	setp.gt.s32 	%p25, %r900, %r1;
	or.pred  	%p7, %p22, %p25;
	selp.u32 	%r321, 1, 0, %p7;
	setp.gt.s32 	%p26, %r902, %r1;
	or.pred  	%p8, %p21, %p26;
	selp.u32 	%r322, 1, 0, %p8;
	setp.gt.s32 	%p27, %r904, %r1;
	or.pred  	%p9, %p20, %p27;
	selp.u32 	%r323, 1, 0, %p9;
	setp.gt.s32 	%p28, %r906, %r1;
	or.pred  	%p10, %p19, %p28;
	selp.u32 	%r324, 1, 0, %p10;
	bar.sync 	0;
	add.s32 	%r325, %r321, %r320;
	add.s32 	%r326, %r325, %r322;
	add.s32 	%r327, %r326, %r323;
	add.s32 	%r294, %r327, %r324;
	shr.u32 	%r212, %r918, 5;
	// begin inline asm
	mov.u32 %r289, %laneid;
	// end inline asm
	mov.b32 	%r292, 1;
	mov.b32 	%r317, 0;
	mov.b32 	%r319, -1;
	// begin inline asm
	{  .reg .s32 r0;  .reg .pred p;  shfl.sync.up.b32 r0|p, %r294, %r292, %r317, %r319;  @p add.s32 r0, r0, %r294;  mov.s32 %r290, r0;}
	// end inline asm
	mov.b32 	%r298, 2;
	// begin inline asm
	{  .reg .s32 r0;  .reg .pred p;  shfl.sync.up.b32 r0|p, %r290, %r298, %r317, %r319;  @p add.s32 r0, r0, %r290;  mov.s32 %r296, r0;}
	// end inline asm
	mov.b32 	%r304, 4;
	// begin inline asm
	{  .reg .s32 r0;  .reg .pred p;  shfl.sync.up.b32 r0|p, %r296, %r304, %r317, %r319;  @p add.s32 r0, r0, %r296;  mov.s32 %r302, r0;}
	// end inline asm
	mov.b32 	%r310, 8;
	// begin inline asm
	{  .reg .s32 r0;  .reg .pred p;  shfl.sync.up.b32 r0|p, %r302, %r310, %r317, %r319;  @p add.s32 r0, r0, %r302;  mov.s32 %r308, r0;}
	// end inline asm
	mov.b32 	%r316, 16;
	// begin inline asm
	{  .reg .s32 r0;  .reg .pred p;  shfl.sync.up.b32 r0|p, %r308, %r316, %r317, %r319;  @p add.s32 r0, r0, %r308;  mov.s32 %r314, r0;}
	// end inline asm
	setp.ne.s32 	%p29, %r289, 31;
	@%p29 bra 	$L__BB3_202;
	shl.b32 	%r328, %r212, 2;
	mov.u32 	%r329, _ZZN3cub18CUB_300001_SM_10006detail6select23DeviceSelectSweepKernelINS2_10policy_hubI8my_scoreNS0_8NullTypeEiLb0ELNS0_10SelectImplE0EE10Policy1000EN6thrust24THRUST_300001_SM_1000_NS6detail15normal_iteratorINSB_10device_ptrIS5_EEEEPS6_SG_PlNS0_13ScanTileStateIiLb1EEE9copy_funcS6_iNS2_19streaming_context_tIlLb1EEELS7_0EEEvT0_T1_T2_T3_T4_T5_T6_T7_iT8_NS1_7vsmem_tEE19static_temp_storage;
	add.s32 	%r330, %r329, %r328;
	st.shared.u32 	[%r330], %r314;
$L__BB3_202:
	sub.s32 	%r331, %r314, %r294;
	bar.sync 	0;
	ld.shared.v4.u32 	{%r332, %r333, %r334, %r335}, [_ZZN3cub18CUB_300001_SM_10006detail6select23DeviceSelectSweepKernelINS2_10policy_hubI8my_scoreNS0_8NullTypeEiLb0ELNS0_10SelectImplE0EE10Policy1000EN6thrust24THRUST_300001_SM_1000_NS6detail15normal_iteratorINSB_10device_ptrIS5_EEEEPS6_SG_PlNS0_13ScanTileStateIiLb1EEE9copy_funcS6_iNS2_19streaming_context_tIlLb1EEELS7_0EEEvT0_T1_T2_T3_T4_T5_T6_T7_iT8_NS1_7vsmem_tEE19static_temp_storage];
	add.s32 	%r336, %r333, %r332;
	setp.eq.s32 	%p30, %r212, 2;
	selp.b32 	%r337, %r336, %r332, %p30;
	add.s32 	%r338, %r336, %r334;
	setp.eq.s32 	%p31, %r212, 3;
	selp.b32 	%r339, %r338, %r337, %p31;
	add.s32 	%r215, %r338, %r335;
	setp.gt.u32 	%p32, %r918, 31;
	setp.lt.u32 	%p33, %r918, 32;
	setp.eq.s32 	%p34, %r289, 0;
	selp.b32 	%r340, 0, %r331, %p34;
	add.s32 	%r914, %r339, %r340;
	selp.b32 	%r217, %r331, %r914, %p33;
	@%p32 bra 	$L__BB3_227;
	setp.ne.s32 	%p35, %r918, 0;
	mul.wide.s32 	%rd139, %r2, 8;
	add.s64 	%rd94, %rd2, %rd139;
	@%p35 bra 	$L__BB3_205;
	st.shared.u32 	[_ZZN3cub18CUB_300001_SM_10006detail6select23DeviceSelectSweepKernelINS2_10policy_hubI8my_scoreNS0_8NullTypeEiLb0ELNS0_10SelectImplE0EE10Policy1000EN6thrust24THRUST_300001_SM_1000_NS6detail15normal_iteratorINSB_10device_ptrIS5_EEEEPS6_SG_PlNS0_13ScanTileStateIiLb1EEE9copy_funcS6_iNS2_19streaming_context_tIlLb1EEELS7_0EEEvT0_T1_T2_T3_T4_T5_T6_T7_iT8_NS1_7vsmem_tEE19static_temp_storage+44], %r215;
	add.s64 	%rd140, %rd94, 256;
	mov.b32 	%r341, 100;
	// begin inline asm
	st.relaxed.gpu.v2.u32 [%rd140], {%r341, %r215};
	// end inline asm
$L__BB3_205:
	not.b32 	%r343, %r918;
	add.s32 	%r911, %r2, %r343;
	mov.u32 	%r219, %nctaid.x;
	setp.gt.u32 	%p36, %r219, 499;
	@%p36 bra 	$L__BB3_207;
	membar.cta;
	bra.uni 	$L__BB3_208;
$L__BB3_207:
	mov.b32 	%r344, 450;
	// begin inline asm
	nanosleep.u32 %r344;
	// end inline asm
$L__BB3_208:
	mul.wide.s32 	%rd142, %r911, 8;
	add.s64 	%rd143, %rd2, %rd142;
	add.s64 	%rd141, %rd143, 256;
	// begin inline asm
	ld.relaxed.gpu.v2.u32 {%r912, %r908}, [%rd141];
	// end inline asm
$L__BB3_209:
	setp.eq.s32 	%p37, %r912, 99;
	mov.b32 	%r347, -1;
	vote.sync.any.pred 	%p38, %p37, %r347;
	not.pred 	%p39, %p38;
	@%p39 bra 	$L__BB3_214;
	setp.gt.u32 	%p99, %r219, 499;
	@%p99 bra 	$L__BB3_212;
	membar.cta;
	bra.uni 	$L__BB3_213;
$L__BB3_212:
	mov.b32 	%r488, 350;
	// begin inline asm
	nanosleep.u32 %r488;
	// end inline asm
$L__BB3_213:
	// begin inline asm
	ld.relaxed.gpu.v2.u32 {%r912, %r908}, [%rd141];
	// end inline asm
	bra.uni 	$L__BB3_209;
$L__BB3_214:
	setp.eq.s32 	%p40, %r912, 101;
	mov.b32 	%r374, -1;
	vote.sync.ballot.b32 	%r375, %p40, %r374;
	// begin inline asm
	mov.u32 %r349, %lanemask_ge;
	// end inline asm
	and.b32  	%r376, %r375, %r349;
	or.b32  	%r377, %r376, -2147483648;
	add.s32 	%r378, %r377, -1;
	not.b32 	%r379, %r377;
	and.b32  	%r380, %r379, %r378;
	popc.b32 	%r353, %r380;
	mov.b32 	%r352, 1;
	// begin inline asm
	shfl.sync.down.b32 %r350, %r908, %r352, %r353, %r374;
	// end inline asm
	setp.lt.s32 	%p42, %r289, %r353;
	selp.b32 	%r381, %r350, 0, %p42;
	add.s32 	%r356, %r381, %r908;
	mov.b32 	%r357, 2;
	// begin inline asm
	shfl.sync.down.b32 %r355, %r356, %r357, %r353, %r374;
	// end inline asm
	add.s32 	%r229, %r289, 2;
	setp.gt.s32 	%p43, %r229, %r353;
	selp.b32 	%r382, 0, %r355, %p43;
	add.s32 	%r361, %r356, %r382;
	mov.b32 	%r362, 4;
	// begin inline asm
	shfl.sync.down.b32 %r360, %r361, %r362, %r353, %r374;
	// end inline asm
	add.s32 	%r230, %r289, 4;
	setp.gt.s32 	%p44, %r230, %r353;
	selp.b32 	%r383, 0, %r360, %p44;
	add.s32 	%r366, %r361, %r383;
	mov.b32 	%r367, 8;
	// begin inline asm
	shfl.sync.down.b32 %r365, %r366, %r367, %r353, %r374;
	// end inline asm
	add.s32 	%r231, %r289, 8;
	setp.gt.s32 	%p45, %r231, %r353;
	selp.b32 	%r384, 0, %r365, %p45;
	add.s32 	%r371, %r366, %r384;
	mov.b32 	%r372, 16;
	// begin inline asm
	shfl.sync.down.b32 %r370, %r371, %r372, %r353, %r374;
	// end inline asm
	add.s32 	%r232, %r289, 16;
	setp.gt.s32 	%p46, %r232, %r353;
	selp.b32 	%r385, 0, %r370, %p46;
	add.s32 	%r909, %r371, %r385;
	add.s64 	%rd96, %rd2, 256;
$L__BB3_215:
	setp.ne.s32 	%p47, %r912, 101;
	mov.b32 	%r386, -1;
	vote.sync.all.pred 	%p48, %p47, %r386;
	not.pred 	%p49, %p48;
	@%p49 bra 	$L__BB3_223;
	mul.wide.s32 	%rd194, %r911, 8;
	add.s64 	%rd195, %rd96, %rd194;
	add.s64 	%rd193, %rd195, -256;
	// begin inline asm
	ld.relaxed.gpu.v2.u32 {%r912, %r913}, [%rd193];
	// end inline asm
$L__BB3_217:
	setp.eq.s32 	%p88, %r912, 99;
	mov.b32 	%r446, -1;
	vote.sync.any.pred 	%p89, %p88, %r446;
	not.pred 	%p90, %p89;
	@%p90 bra 	$L__BB3_222;
	setp.gt.u32 	%p98, %r219, 499;
	@%p98 bra 	$L__BB3_220;
	membar.cta;
	bra.uni 	$L__BB3_221;
$L__BB3_220:
	mov.b32 	%r485, 350;
	// begin inline asm
	nanosleep.u32 %r485;
	// end inline asm
$L__BB3_221:
	// begin inline asm
	ld.relaxed.gpu.v2.u32 {%r912, %r913}, [%rd193];
	// end inline asm
	bra.uni 	$L__BB3_217;
$L__BB3_222:
	setp.eq.s32 	%p91, %r912, 101;
	mov.b32 	%r472, -1;
	vote.sync.ballot.b32 	%r473, %p91, %r472;
	and.b32  	%r474, %r473, %r349;
	or.b32  	%r475, %r474, -2147483648;
	add.s32 	%r476, %r475, -1;
	not.b32 	%r477, %r475;
	and.b32  	%r478, %r477, %r476;
	popc.b32 	%r451, %r478;
	mov.b32 	%r450, 1;
	// begin inline asm
	shfl.sync.down.b32 %r448, %r913, %r450, %r451, %r472;
	// end inline asm
	setp.lt.s32 	%p93, %r289, %r451;
	selp.b32 	%r479, %r448, 0, %p93;
	add.s32 	%r454, %r479, %r913;
	mov.b32 	%r455, 2;
	// begin inline asm
	shfl.sync.down.b32 %r453, %r454, %r455, %r451, %r472;
	// end inline asm
	setp.gt.s32 	%p94, %r229, %r451;
	selp.b32 	%r480, 0, %r453, %p94;
	add.s32 	%r459, %r454, %r480;
	mov.b32 	%r460, 4;
	// begin inline asm
	shfl.sync.down.b32 %r458, %r459, %r460, %r451, %r472;
	// end inline asm
	setp.gt.s32 	%p95, %r230, %r451;
	selp.b32 	%r481, 0, %r458, %p95;
	add.s32 	%r464, %r459, %r481;
	mov.b32 	%r465, 8;
	// begin inline asm
	shfl.sync.down.b32 %r463, %r464, %r465, %r451, %r472;
	// end inline asm
	setp.gt.s32 	%p96, %r231, %r451;
	selp.b32 	%r482, 0, %r463, %p96;
	add.s32 	%r469, %r464, %r482;
	mov.b32 	%r470, 16;
	// begin inline asm
	shfl.sync.down.b32 %r468, %r469, %r470, %r451, %r472;
	// end inline asm
	setp.gt.s32 	%p97, %r232, %r451;
	selp.b32 	%r483, 0, %r468, %p97;
	add.s32 	%r484, %r483, %r909;
	add.s32 	%r909, %r484, %r469;
	add.s32 	%r911, %r911, -32;
	bra.uni 	$L__BB3_215;
$L__BB3_223:
	setp.ne.s32 	%p50, %r918, 0;
	@%p50 bra 	$L__BB3_225;
	add.s32 	%r389, %r909, %r215;
	add.s64 	%rd144, %rd94, 256;
	mov.b32 	%r388, 101;
	// begin inline asm
	st.relaxed.gpu.v2.u32 [%rd144], {%r388, %r389};
	// end inline asm
	st.shared.u32 	[_ZZN3cub18CUB_300001_SM_10006detail6select23DeviceSelectSweepKernelINS2_10policy_hubI8my_scoreNS0_8NullTypeEiLb0ELNS0_10SelectImplE0EE10Policy1000EN6thrust24THRUST_300001_SM_1000_NS6detail15normal_iteratorINSB_10device_ptrIS5_EEEEPS6_SG_PlNS0_13ScanTileStateIiLb1EEE9copy_funcS6_iNS2_19streaming_context_tIlLb1EEELS7_0EEEvT0_T1_T2_T3_T4_T5_T6_T7_iT8_NS1_7vsmem_tEE19static_temp_storage+36], %r909;
	st.shared.u32 	[_ZZN3cub18CUB_300001_SM_10006detail6select23DeviceSelectSweepKernelINS2_10policy_hubI8my_scoreNS0_8NullTypeEiLb0ELNS0_10SelectImplE0EE10Policy1000EN6thrust24THRUST_300001_SM_1000_NS6detail15normal_iteratorINSB_10device_ptrIS5_EEEEPS6_SG_PlNS0_13ScanTileStateIiLb1EEE9copy_funcS6_iNS2_19streaming_context_tIlLb1EEELS7_0EEEvT0_T1_T2_T3_T4_T5_T6_T7_iT8_NS1_7vsmem_tEE19static_temp_storage+40], %r389;
$L__BB3_225:
	setp.ne.s32 	%p51, %r289, 0;
	mov.u32 	%r914, %r217;
	@%p51 bra 	$L__BB3_227;
	st.shared.u32 	[_ZZN3cub18CUB_300001_SM_10006detail6select23DeviceSelectSweepKernelINS2_10policy_hubI8my_scoreNS0_8NullTypeEiLb0ELNS0_10SelectImplE0EE10Policy1000EN6thrust24THRUST_300001_SM_1000_NS6detail15normal_iteratorINSB_10device_ptrIS5_EEEEPS6_SG_PlNS0_13ScanTileStateIiLb1EEE9copy_funcS6_iNS2_19streaming_context_tIlLb1EEELS7_0EEEvT0_T1_T2_T3_T4_T5_T6_T7_iT8_NS1_7vsmem_tEE19static_temp_storage+20], %r909;
	mov.u32 	%r914, %r909;
$L__BB3_227:
	mov.u64 	%rd98, %rd129;
	bar.sync 	0;
	setp.eq.s32 	%p52, %r918, 0;
	ld.shared.u32 	%r390, [_ZZN3cub18CUB_300001_SM_10006detail6select23DeviceSelectSweepKernelINS2_10policy_hubI8my_scoreNS0_8NullTypeEiLb0ELNS0_10SelectImplE0EE10Policy1000EN6thrust24THRUST_300001_SM_1000_NS6detail15normal_iteratorINSB_10device_ptrIS5_EEEEPS6_SG_PlNS0_13ScanTileStateIiLb1EEE9copy_funcS6_iNS2_19streaming_context_tIlLb1EEELS7_0EEEvT0_T1_T2_T3_T4_T5_T6_T7_iT8_NS1_7vsmem_tEE19static_temp_storage+20];
	selp.b32 	%r391, 0, %r390, %p52;
	add.s32 	%r248, %r391, %r914;
	selp.u32 	%r392, 1, 0, %p6;
	add.s32 	%r249, %r248, %r392;
	selp.u32 	%r393, 1, 0, %p7;
	add.s32 	%r394, %r393, %r392;
	add.s32 	%r250, %r394, %r248;
	selp.u32 	%r395, 1, 0, %p8;
	add.s32 	%r251, %r250, %r395;
	selp.u32 	%r396, 1, 0, %p9;
	add.s32 	%r252, %r251, %r396;
	ld.shared.v2.u32 	{%r397, %r253}, [_ZZN3cub18CUB_300001_SM_10006detail6select23DeviceSelectSweepKernelINS2_10policy_hubI8my_scoreNS0_8NullTypeEiLb0ELNS0_10SelectImplE0EE10Policy1000EN6thrust24THRUST_300001_SM_1000_NS6detail15normal_iteratorINSB_10device_ptrIS5_EEEEPS6_SG_PlNS0_13ScanTileStateIiLb1EEE9copy_funcS6_iNS2_19streaming_context_tIlLb1EEELS7_0EEEvT0_T1_T2_T3_T4_T5_T6_T7_iT8_NS1_7vsmem_tEE19static_temp_storage+40];
	ld.shared.u32 	%r254, [_ZZN3cub18CUB_300001_SM_10006detail6select23DeviceSelectSweepKernelINS2_10policy_hubI8my_scoreNS0_8NullTypeEiLb0ELNS0_10SelectImplE0EE10Policy1000EN6thrust24THRUST_300001_SM_1000_NS6detail15normal_iteratorINSB_10device_ptrIS5_EEEEPS6_SG_PlNS0_13ScanTileStateIiLb1EEE9copy_funcS6_iNS2_19streaming_context_tIlLb1EEELS7_0EEEvT0_T1_T2_T3_T4_T5_T6_T7_iT8_NS1_7vsmem_tEE19static_temp_storage+36];
	sub.s32 	%r398, 640, %r126;
	sub.s32 	%r922, %r397, %r398;
	sub.s32 	%r256, %r253, %r398;
	setp.gt.s32 	%p53, %r256, 128;
	@%p53 bra 	$L__BB3_248;
	ld.param.u8 	%rs7, [%rd98];
	ld.param.u64 	%rd145, [%rd98+24];
	cvta.to.global.u64 	%rd99, %rd145;
	setp.lt.s32 	%p54, %r248, %r922;
	and.pred  	%p55, %p6, %p54;
	@%p55 bra 	$L__BB3_229;
	bra.uni 	$L__BB3_232;
$L__BB3_229:
	setp.ne.s16 	%p56, %rs7, 0;
	mov.b64 	%rd428, 0;
	@%p56 bra 	$L__BB3_231;
	ld.global.u64 	%rd428, [%rd99];
$L__BB3_231:
	cvt.s64.s32 	%rd147, %r248;
	add.s64 	%rd148, %rd428, %rd147;
	shl.b64 	%rd149, %rd148, 3;
	add.s64 	%rd150, %rd4, %rd149;
	st.global.u32 	[%rd150], %r897;
	st.global.u32 	[%rd150+4], %r898;
$L__BB3_232:
	setp.ge.s32 	%p57, %r249, %r922;
	not.pred 	%p58, %p7;
	or.pred  	%p59, %p58, %p57;
	@%p59 bra 	$L__BB3_236;
	setp.ne.s16 	%p60, %rs7, 0;
	mov.b64 	%rd429, 0;
	@%p60 bra 	$L__BB3_235;
	ld.global.u64 	%rd429, [%rd99];
$L__BB3_235:
	cvt.s64.s32 	%rd152, %r249;
	add.s64 	%rd153, %rd429, %rd152;
	shl.b64 	%rd154, %rd153, 3;
	add.s64 	%rd155, %rd4, %rd154;
	st.global.u32 	[%rd155], %r899;
	st.global.u32 	[%rd155+4], %r900;
$L__BB3_236:
	setp.ge.s32 	%p61, %r250, %r922;
	not.pred 	%p62, %p8;
	or.pred  	%p63, %p62, %p61;
	@%p63 bra 	$L__BB3_240;
	setp.ne.s16 	%p64, %rs7, 0;
	mov.b64 	%rd430, 0;
	@%p64 bra 	$L__BB3_239;
	ld.global.u64 	%rd430, [%rd99];
$L__BB3_239:
	cvt.s64.s32 	%rd157, %r250;
	add.s64 	%rd158, %rd430, %rd157;
	shl.b64 	%rd159, %rd158, 3;
	add.s64 	%rd160, %rd4, %rd159;
	st.global.u32 	[%rd160], %r901;
	st.global.u32 	[%rd160+4], %r902;
$L__BB3_240:
	setp.ge.s32 	%p65, %r251, %r922;
	not.pred 	%p66, %p9;
	or.pred  	%p67, %p66, %p65;
	@%p67 bra 	$L__BB3_244;
	setp.ne.s16 	%p68, %rs7, 0;
	mov.b64 	%rd431, 0;
	@%p68 bra 	$L__BB3_243;
	ld.global.u64 	%rd431, [%rd99];
$L__BB3_243:
	cvt.s64.s32 	%rd162, %r251;
	add.s64 	%rd163, %rd431, %rd162;
	shl.b64 	%rd164, %rd163, 3;
	add.s64 	%rd165, %rd4, %rd164;
	st.global.u32 	[%rd165], %r903;
	st.global.u32 	[%rd165+4], %r904;
$L__BB3_244:
	setp.ge.s32 	%p69, %r252, %r922;
	not.pred 	%p70, %p10;
	or.pred  	%p71, %p70, %p69;
	@%p71 bra 	$L__BB3_275;
	setp.ne.s16 	%p72, %rs7, 0;
	mov.b64 	%rd432, 0;
	@%p72 bra 	$L__BB3_247;
	ld.global.u64 	%rd432, [%rd99];
$L__BB3_247:
	cvt.s64.s32 	%rd167, %r252;
	add.s64 	%rd168, %rd432, %rd167;
	shl.b64 	%rd169, %rd168, 3;
	add.s64 	%rd170, %rd4, %rd169;
	st.global.u32 	[%rd170], %r905;
	st.global.u32 	[%rd170+4], %r906;
	bra.uni 	$L__BB3_275;
$L__BB3_248:
	bar.sync 	0;
	not.pred 	%p73, %p6;
	@%p73 bra 	$L__BB3_250;
	sub.s32 	%r399, %r248, %r254;
	shl.b32 	%r400, %r399, 3;
	mov.u32 	%r401, _ZZN3cub18CUB_300001_SM_10006detail6select23DeviceSelectSweepKernelINS2_10policy_hubI8my_scoreNS0_8NullTypeEiLb0ELNS0_10SelectImplE0EE10Policy1000EN6thrust24THRUST_300001_SM_1000_NS6detail15normal_iteratorINSB_10device_ptrIS5_EEEEPS6_SG_PlNS0_13ScanTileStateIiLb1EEE9copy_funcS6_iNS2_19streaming_context_tIlLb1EEELS7_0EEEvT0_T1_T2_T3_T4_T5_T6_T7_iT8_NS1_7vsmem_tEE19static_temp_storage;
	add.s32 	%r402, %r401, %r400;
	st.shared.v2.u32 	[%r402], {%r897, %r898};
$L__BB3_250:
	not.pred 	%p74, %p7;
	@%p74 bra 	$L__BB3_252;
	sub.s32 	%r403, %r249, %r254;
	shl.b32 	%r404, %r403, 3;
	mov.u32 	%r405, _ZZN3cub18CUB_300001_SM_10006detail6select23DeviceSelectSweepKernelINS2_10policy_hubI8my_scoreNS0_8NullTypeEiLb0ELNS0_10SelectImplE0EE10Policy1000EN6thrust24THRUST_300001_SM_1000_NS6detail15normal_iteratorINSB_10device_ptrIS5_EEEEPS6_SG_PlNS0_13ScanTileStateIiLb1EEE9copy_funcS6_iNS2_19streaming_context_tIlLb1EEELS7_0EEEvT0_T1_T2_T3_T4_T5_T6_T7_iT8_NS1_7vsmem_tEE19static_temp_storage;
	add.s32 	%r406, %r405, %r404;
	st.shared.v2.u32 	[%r406], {%r899, %r900};
$L__BB3_252:
	not.pred 	%p75, %p8;
	@%p75 bra 	$L__BB3_254;
	sub.s32 	%r407, %r250, %r254;
	shl.b32 	%r408, %r407, 3;
	mov.u32 	%r409, _ZZN3cub18CUB_300001_SM_10006detail6select23DeviceSelectSweepKernelINS2_10policy_hubI8my_scoreNS0_8NullTypeEiLb0ELNS0_10SelectImplE0EE10Policy1000EN6thrust24THRUST_300001_SM_1000_NS6detail15normal_iteratorINSB_10device_ptrIS5_EEEEPS6_SG_PlNS0_13ScanTileStateIiLb1EEE9copy_funcS6_iNS2_19streaming_context_tIlLb1EEELS7_0EEEvT0_T1_T2_T3_T4_T5_T6_T7_iT8_NS1_7vsmem_tEE19static_temp_storage;
	add.s32 	%r410, %r409, %r408;
	st.shared.v2.u32 	[%r410], {%r901, %r902};
$L__BB3_254:
	not.pred 	%p76, %p9;
	@%p76 bra 	$L__BB3_256;
	sub.s32 	%r411, %r251, %r254;
	shl.b32 	%r412, %r411, 3;
	mov.u32 	%r413, _ZZN3cub18CUB_300001_SM_10006detail6select23DeviceSelectSweepKernelINS2_10policy_hubI8my_scoreNS0_8NullTypeEiLb0ELNS0_10SelectImplE0EE10Policy1000EN6thrust24THRUST_300001_SM_1000_NS6detail15normal_iteratorINSB_10device_ptrIS5_EEEEPS6_SG_PlNS0_13ScanTileStateIiLb1EEE9copy_funcS6_iNS2_19streaming_context_tIlLb1EEELS7_0EEEvT0_T1_T2_T3_T4_T5_T6_T7_iT8_NS1_7vsmem_tEE19static_temp_storage;
	add.s32 	%r414, %r413, %r412;
	st.shared.v2.u32 	[%r414], {%r903, %r904};
$L__BB3_256:
	not.pred 	%p77, %p10;
	@%p77 bra 	$L__BB3_258;
	sub.s32 	%r415, %r252, %r254;
	shl.b32 	%r416, %r415, 3;
	mov.u32 	%r417, _ZZN3cub18CUB_300001_SM_10006detail6select23DeviceSelectSweepKernelINS2_10policy_hubI8my_scoreNS0_8NullTypeEiLb0ELNS0_10SelectImplE0EE10Policy1000EN6thrust24THRUST_300001_SM_1000_NS6detail15normal_iteratorINSB_10device_ptrIS5_EEEEPS6_SG_PlNS0_13ScanTileStateIiLb1EEE9copy_funcS6_iNS2_19streaming_context_tIlLb1EEELS7_0EEEvT0_T1_T2_T3_T4_T5_T6_T7_iT8_NS1_7vsmem_tEE19static_temp_storage;
	add.s32 	%r418, %r417, %r416;
	st.shared.v2.u32 	[%r418], {%r905, %r906};
$L__BB3_258:
	bar.sync 	0;
	setp.ge.s32 	%p78, %r918, %r256;
	@%p78 bra 	$L__BB3_275;
	ld.param.u32 	%r860, [_ZN3cub18CUB_300001_SM_10006detail6select23DeviceSelectSweepKernelINS2_10policy_hubI8my_scoreNS0_8NullTypeEiLb0ELNS0_10SelectImplE0EE10Policy1000EN6thrust24THRUST_300001_SM_1000_NS6detail15normal_iteratorINSB_10device_ptrIS5_EEEEPS6_SG_PlNS0_13ScanTileStateIiLb1EEE9copy_funcS6_iNS2_19streaming_context_tIlLb1EEELS7_0EEEvT0_T1_T2_T3_T4_T5_T6_T7_iT8_NS1_7vsmem_tE_param_7];
	ld.param.u8 	%rs8, [%rd98];
	ld.param.u64 	%rd171, [%rd98+24];
	cvta.to.global.u64 	%rd100, %rd171;
	add.s32 	%r419, %r253, %r860;
	add.s32 	%r420, %r918, %r3;
	sub.s32 	%r421, %r419, %r420;
	add.s32 	%r257, %r421, -641;
	and.b32  	%r422, %r257, 384;
	setp.eq.s32 	%p79, %r422, 384;
	@%p79 bra 	$L__BB3_264;
	shr.u32 	%r423, %r257, 7;
	add.s32 	%r424, %r423, 1;
	and.b32  	%r425, %r424, 3;
	add.s32 	%r917, %r918, %r254;
	shl.b32 	%r426, %r918, 3;
	mov.u32 	%r427, _ZZN3cub18CUB_300001_SM_10006detail6select23DeviceSelectSweepKernelINS2_10policy_hubI8my_scoreNS0_8NullTypeEiLb0ELNS0_10SelectImplE0EE10Policy1000EN6thrust24THRUST_300001_SM_1000_NS6detail15normal_iteratorINSB_10device_ptrIS5_EEEEPS6_SG_PlNS0_13ScanTileStateIiLb1EEE9copy_funcS6_iNS2_19streaming_context_tIlLb1EEELS7_0EEEvT0_T1_T2_T3_T4_T5_T6_T7_iT8_NS1_7vsmem_tEE19static_temp_storage;
	add.s32 	%r916, %r427, %r426;
	neg.s32 	%r915, %r425;
	shl.b32 	%r428, %r424, 7;
	and.b32  	%r429, %r428, 384;
	add.s32 	%r918, %r918, %r429;
$L__BB3_261:
	.pragma "nounroll";
	setp.ne.s16 	%p80, %rs8, 0;
	mov.b64 	%rd423, 0;
	@%p80 bra 	$L__BB3_263;
	ld.global.u64 	%rd423, [%rd100];
$L__BB3_263:
	cvt.s64.s32 	%rd173, %r917;
	add.s64 	%rd174, %rd423, %rd173;
	shl.b64 	%rd175, %rd174, 3;
	add.s64 	%rd176, %rd4, %rd175;
	ld.shared.v2.u32 	{%r430, %r431}, [%r916];
	st.global.u32 	[%rd176], %r430;
	st.global.u32 	[%rd176+4], %r431;
	add.s32 	%r917, %r917, 128;
	add.s32 	%r916, %r916, 1024;
	add.s32 	%r915, %r915, 1;
	setp.ne.s32 	%p81, %r915, 0;
	@%p81 bra 	$L__BB3_261;
$L__BB3_264:
	setp.lt.u32 	%p82, %r257, 384;
	@%p82 bra 	$L__BB3_275;
	add.s64 	%rd103, %rd4, 3076;
	add.s32 	%r920, %r918, %r254;
	shl.b32 	%r432, %r918, 3;
	mov.u32 	%r433, _ZZN3cub18CUB_300001_SM_10006detail6select23DeviceSelectSweepKernelINS2_10policy_hubI8my_scoreNS0_8NullTypeEiLb0ELNS0_10SelectImplE0EE10Policy1000EN6thrust24THRUST_300001_SM_1000_NS6detail15normal_iteratorINSB_10device_ptrIS5_EEEEPS6_SG_PlNS0_13ScanTileStateIiLb1EEE9copy_funcS6_iNS2_19streaming_context_tIlLb1EEELS7_0EEEvT0_T1_T2_T3_T4_T5_T6_T7_iT8_NS1_7vsmem_tEE19static_temp_storage;
	add.s32 	%r434, %r432, %r433;
	add.s32 	%r919, %r434, 2048;
$L__BB3_266:
	setp.ne.s16 	%p83, %rs8, 0;
	cvt.s64.s32 	%rd104, %r920;
	mov.b64 	%rd424, 0;
	@%p83 bra 	$L__BB3_268;
	ld.global.u64 	%rd424, [%rd100];
$L__BB3_268:
	setp.ne.s16 	%p84, %rs8, 0;
	add.s64 	%rd179, %rd424, %rd104;
	shl.b64 	%rd180, %rd179, 3;
	add.s64 	%rd181, %rd103, %rd180;
	ld.shared.v2.u32 	{%r435, %r436}, [%r919+-2048];
	st.global.u32 	[%rd181+-3076], %r435;
	st.global.u32 	[%rd181+-3072], %r436;
	mov.b64 	%rd425, 0;
	@%p84 bra 	$L__BB3_270;
	ld.global.u64 	%rd425, [%rd100];
$L__BB3_270:
	setp.ne.s16 	%p85, %rs8, 0;
	add.s64 	%rd183, %rd425, %rd104;
	shl.b64 	%rd184, %rd183, 3;
	add.s64 	%rd185, %rd103, %rd184;
	ld.shared.v2.u32 	{%r437, %r438}, [%r919+-1024];
	st.global.u32 	[%rd185+-2052], %r437;
	st.global.u32 	[%rd185+-2048], %r438;
	mov.b64 	%rd426, 0;
	@%p85 bra 	$L__BB3_272;
	ld.global.u64 	%rd426, [%rd100];
$L__BB3_272:
	setp.ne.s16 	%p86, %rs8, 0;
	add.s64 	%rd187, %rd426, %rd104;
	shl.b64 	%rd188, %rd187, 3;
	add.s64 	%rd189, %rd103, %rd188;
	ld.shared.v2.u32 	{%r439, %r440}, [%r919];
	st.global.u32 	[%rd189+-1028], %r439;
	st.global.u32 	[%rd189+-1024], %r440;
	mov.b64 	%rd427, 0;
	@%p86 bra 	$L__BB3_274;
	ld.global.u64 	%rd427, [%rd100];
$L__BB3_274:
	cvt.u32.u64 	%r441, %rd104;
	add.s64 	%rd190, %rd427, %rd104;
	shl.b64 	%rd191, %rd190, 3;
	add.s64 	%rd192, %rd103, %rd191;
	ld.shared.v2.u32 	{%r442, %r443}, [%r919+1024];
	st.global.u32 	[%rd192+-4], %r442;
	st.global.u32 	[%rd192], %r443;
	add.s32 	%r918, %r918, 512;
	add.s32 	%r920, %r441, 512;
	add.s32 	%r919, %r919, 4096;
	setp.lt.s32 	%p87, %r918, %r256;
	@%p87 bra 	$L__BB3_266;
$L__BB3_275:
	mov.u32 	%r582, %tid.x;
	setp.ne.s32 	%p156, %r582, 0;
	@%p156 bra 	$L__BB3_283;
	mov.u64 	%rd123, %rd129;
	ld.param.u8 	%rs31, [%rd123+1];
	setp.eq.s16 	%p157, %rs31, 0;
	@%p157 bra 	$L__BB3_280;
	ld.param.u8 	%rs32, [%rd123];
	setp.ne.s16 	%p158, %rs32, 0;
	mov.b64 	%rd433, 0;
	@%p158 bra 	$L__BB3_279;
	ld.param.u64 	%rd253, [%rd123+24];
	cvta.to.global.u64 	%rd254, %rd253;
	ld.global.u64 	%rd433, [%rd254];
$L__BB3_279:
	ld.param.u64 	%rd388, [_ZN3cub18CUB_300001_SM_10006detail6select23DeviceSelectSweepKernelINS2_10policy_hubI8my_scoreNS0_8NullTypeEiLb0ELNS0_10SelectImplE0EE10Policy1000EN6thrust24THRUST_300001_SM_1000_NS6detail15normal_iteratorINSB_10device_ptrIS5_EEEEPS6_SG_PlNS0_13ScanTileStateIiLb1EEE9copy_funcS6_iNS2_19streaming_context_tIlLb1EEELS7_0EEEvT0_T1_T2_T3_T4_T5_T6_T7_iT8_NS1_7vsmem_tE_param_3];
	cvt.s64.s32 	%rd255, %r922;
	add.s64 	%rd256, %rd433, %rd255;
	cvta.to.global.u64 	%rd257, %rd388;
	st.global.u64 	[%rd257], %rd256;
	bra.uni 	$L__BB3_283;
$L__BB3_280:
	ld.param.u8 	%rs33, [%rd123];
	setp.ne.s16 	%p159, %rs33, 0;
	mov.b64 	%rd434, 0;
	@%p159 bra 	$L__BB3_282;
	ld.param.u64 	%rd259, [%rd123+24];
	cvta.to.global.u64 	%rd260, %rd259;
	ld.global.u64 	%rd434, [%rd260];
$L__BB3_282:
	cvt.s64.s32 	%rd261, %r922;
	add.s64 	%rd262, %rd434, %rd261;
	ld.param.u64 	%rd263, [%rd123+32];
	cvta.to.global.u64 	%rd264, %rd263;
	st.global.u64 	[%rd264], %rd262;
$L__BB3_283:
	ret;

}


// ===== COMPILED SASS (sm_100) =====

	.target	sm_100

	.elftype	@"ET_EXEC"


//--------------------- .note.nv.tkinfo           --------------------------
	.section	.note.nv.tkinfo,"",@"SHT_NOTE"
	.sectionflags	@"SHF_NOTE_NV_TKINFO"
	.tkinfo
        /*0018*/ 	.word	0x00000002
        /*0030*/ 	.string	""
        /*0030*/ 	.string	"ptxas"
        /*0030*/ 	.string	"Cuda compilation tools, release 13.0, V13.0.88"
        /*0030*/ 	.string	"Build cuda_13.0.r13.0/compiler.36424714_0"
        /*0030*/ 	.string	"-arch sm_100 -m 64 "



//--------------------- .note.nv.cuinfo           --------------------------
	.section	.note.nv.cuinfo,"",@"SHT_NOTE"
	.sectionflags	@"SHF_NOTE_NV_CUINFO"
        /*0018*/ 	.short	0x0002
        /*001a*/ 	.short	0x0064
        /*001c*/ 	.short	0x0082
	.zero		2


//--------------------- .nv.info                  --------------------------
	.section	.nv.info,"",@"SHT_CUDA_INFO"
	.align	4


	//----- nvinfo : EIATTR_REGCOUNT
	.align		4
        /*0000*/ 	.byte	0x04, 0x2f
        /*0002*/ 	.short	(.L_44 - .L_43)
	.align		4
.L_43:
        /*0004*/ 	.word	index@(_ZN3cub18CUB_300001_SM_10006detail11EmptyKernelIvEEvv)
        /*0008*/ 	.word	0x00000004


	//----- nvinfo : EIATTR_FRAME_SIZE
	.align		4
.L_44:
        /*000c*/ 	.byte	0x04, 0x11
        /*000e*/ 	.short	(.L_46 - .L_45)
	.align		4
.L_45:
        /*0010*/ 	.word	index@(_ZN3cub18CUB_300001_SM_10006detail11EmptyKernelIvEEvv)
        /*0014*/ 	.word	0x00000000


	//----- nvinfo : EIATTR_REGCOUNT
	.align		4
.L_46:
        /*0018*/ 	.byte	0x04, 0x2f
        /*001a*/ 	.short	(.L_48 - .L_47)
	.align		4
.L_47:
        /*001c*/ 	.word	index@(_ZN3cub18CUB_300001_SM_10006detail8for_each13static_kernelINS2_12policy_hub_t12policy_500_tEmN6thrust24THRUST_300001_SM_1000_NS8cuda_cub20__uninitialized_fill7functorINS7_10device_ptrI8my_scoreEESC_EEEEvT0_T1_)
        /*0020*/ 	.word	0x00000009


	//----- nvinfo : EIATTR_FRAME_SIZE
	.align		4
.L_48:
        /*0024*/ 	.byte	0x04, 0x11
        /*0026*/ 	.short	(.L_50 - .L_49)
	.align		4
.L_49:
        /*0028*/ 	.word	index@(_ZN3cub18CUB_300001_SM_10006detail8for_each13static_kernelINS2_12policy_hub_t12policy_500_tEmN6thrust24THRUST_300001_SM_1000_NS8cuda_cub20__uninitialized_fill7functorINS7_10device_ptrI8my_scoreEESC_EEEEvT0_T1_)
        /*002c*/ 	.word	0x00000000


	//----- nvinfo : EIATTR_REGCOUNT
	.align		4
.L_50:
        /*0030*/ 	.byte	0x04, 0x2f
        /*0032*/ 	.short	(.L_52 - .L_51)
	.align		4
.L_51:
        /*0034*/ 	.word	index@(_ZN3cub18CUB_300001_SM_10006detail4scan23DeviceCompactInitKernelINS0_13ScanTileStateIiLb1EEEPlEEvT_iT0_)
        /*0038*/ 	.word	0x0000000a


	//----- nvinfo : EIATTR_FRAME_SIZE
	.align		4
.L_52:
        /*003c*/ 	.byte	0x04, 0x11
        /*003e*/ 	.short	(.L_54 - .L_53)
	.align		4
.L_53:
        /*0040*/ 	.word	index@(_ZN3cub18CUB_300001_SM_10006detail4scan23DeviceCompactInitKernelINS0_13ScanTileStateIiLb1EEEPlEEvT_iT0_)
        /*0044*/ 	.word	0x00000000


	//----- nvinfo : EIATTR_REGCOUNT
	.align		4
.L_54:
        /*0048*/ 	.byte	0x04, 0x2f
        /*004a*/ 	.short	(.L_56 - .L_55)
	.align		4
.L_55:
        /*004c*/ 	.word	index@(_ZN3cub18CUB_300001_SM_10006detail6select23DeviceSelectSweepKernelINS2_10policy_hubI8my_scoreNS0_8NullTypeEiLb0ELNS0_10SelectImplE0EE10Policy1000EN6thrust24THRUST_300001_SM_1000_NS6detail15normal_iteratorINSB_10device_ptrIS5_EEEEPS6_SG_PlNS0_13ScanTileStateIiLb1EEE9copy_funcS6_iNS2_19streaming_context_tIlLb1EEELS7_0EEEvT0_T1_T2_T3_T4_T5_T6_T7_iT8_NS1_7vsmem_tE)
        /*0050*/ 	.word	0x00000028


	//----- nvinfo : EIATTR_FRAME_SIZE
	.align		4
.L_56:
        /*0054*/ 	.byte	0x04, 0x11
        /*0056*/ 	.short	(.L_58 - .L_57)
	.align		4
.L_57:
        /*0058*/ 	.word	index@(_ZN3cub18CUB_300001_SM_10006detail6select23DeviceSelectSweepKernelINS2_10policy_hubI8my_scoreNS0_8NullTypeEiLb0ELNS0_10SelectImplE0EE10Policy1000EN6thrust24THRUST_300001_SM_1000_NS6detail15normal_iteratorINSB_10device_ptrIS5_EEEEPS6_SG_PlNS0_13ScanTileStateIiLb1EEE9copy_funcS6_iNS2_19streaming_context_tIlLb1EEELS7_0EEEvT0_T1_T2_T3_T4_T5_T6_T7_iT8_NS1_7vsmem_tE)
        /*005c*/ 	.word	0x00000000


	//----- nvinfo : EIATTR_MIN_STACK_SIZE
	.align		4
.L_58:
        /*0060*/ 	.byte	0x04, 0x12
        /*0062*/ 	.short	(.L_60 - .L_59)
	.align		4
.L_59:
        /*0064*/ 	.word	index@(_ZN3cub18CUB_300001_SM_10006detail6select23DeviceSelectSweepKernelINS2_10policy_hubI8my_scoreNS0_8NullTypeEiLb0ELNS0_10SelectImplE0EE10Policy1000EN6thrust24THRUST_300001_SM_1000_NS6detail15normal_iteratorINSB_10device_ptrIS5_EEEEPS6_SG_PlNS0_13ScanTileStateIiLb1EEE9copy_funcS6_iNS2_19streaming_context_tIlLb1EEELS7_0EEEvT0_T1_T2_T3_T4_T5_T6_T7_iT8_NS1_7vsmem_tE)
        /*0068*/ 	.word	0x00000000


	//----- nvinfo : EIATTR_MIN_STACK_SIZE
	.align		4
.L_60:
        /*006c*/ 	.byte	0x04, 0x12
        /*006e*/ 	.short	(.L_62 - .L_61)
	.align		4
.L_61:
        /*0070*/ 	.word	index@(_ZN3cub18CUB_300001_SM_10006detail4scan23DeviceCompactInitKernelINS0_13ScanTileStateIiLb1EEEPlEEvT_iT0_)
        /*0074*/ 	.word	0x00000000


	//----- nvinfo : EIATTR_MIN_STACK_SIZE
	.align		4
.L_62:
        /*0078*/ 	.byte	0x04, 0x12
        /*007a*/ 	.short	(.L_64 - .L_63)
	.align		4
.L_63:
        /*007c*/ 	.word	index@(_ZN3cub18CUB_300001_SM_10006detail8for_each13static_kernelINS2_12policy_hub_t12policy_500_tEmN6thrust24THRUST_300001_SM_1000_NS8cuda_cub20__uninitialized_fill7functorINS7_10device_ptrI8my_scoreEESC_EEEEvT0_T1_)
        /*0080*/ 	.word	0x00000000


	//----- nvinfo : EIATTR_MIN_STACK_SIZE
	.align		4
.L_64:
        /*0084*/ 	.byte	0x04, 0x12
        /*0086*/ 	.short	(.L_66 - .L_65)
	.align		4
.L_65:
        /*0088*/ 	.word	index@(_ZN3cub18CUB_300001_SM_10006detail11EmptyKernelIvEEvv)
        /*008c*/ 	.word	0x00000000
.L_66:


//--------------------- .nv.compat                --------------------------
	.section	.nv.compat,"",@"SHT_CUDA_COMPAT_INFO"
	.align	4
        /*0000*/ 	.byte	0x02, 0x09, 0x00, 0x00, 0x02, 0x02, 0x01, 0x00, 0x02, 0x05, 0x05, 0x00, 0x03, 0x07, 0x01, 0x01
        /*0010*/ 	.byte	0x02, 0x03, 0x00, 0x00, 0x02, 0x06, 0x01, 0x00, 0x04, 0x0b, 0x08, 0x00, 0x09, 0x00, 0x00, 0x00
        /*0020*/ 	.byte	0x00, 0x00, 0x00, 0x00


//--------------------- .nv.info._ZN3cub18CUB_300001_SM_10006detail6select23DeviceSelectSweepKernelINS2_10policy_hubI8my_scoreNS0_8NullTypeEiLb0ELNS0_10SelectImplE0EE10Policy1000EN6thrust24THRUST_300001_SM_1000_NS6detail15normal_iteratorINSB_10device_ptrIS5_EEEEPS6_SG_PlNS0_13ScanTileStateIiLb1EEE9copy_funcS6_iNS2_19streaming_context_tIlLb1EEELS7_0EEEvT0_T1_T2_T3_T4_T5_T6_T7_iT8_NS1_7vsmem_tE --------------------------
	.section	.nv.info._ZN3cub18CUB_300001_SM_10006detail6select23DeviceSelectSweepKernelINS2_10policy_hubI8my_scoreNS0_8NullTypeEiLb0ELNS0_10SelectImplE0EE10Policy1000EN6thrust24THRUST_300001_SM_1000_NS6detail15normal_iteratorINSB_10device_ptrIS5_EEEEPS6_SG_PlNS0_13ScanTileStateIiLb1EEE9copy_funcS6_iNS2_19streaming_context_tIlLb1EEELS7_0EEEvT0_T1_T2_T3_T4_T5_T6_T7_iT8_NS1_7vsmem_tE,"",@"SHT_CUDA_INFO"
	.sectionflags	@""
	.align	4


	//----- nvinfo : EIATTR_CUDA_API_VERSION
	.align		4
        /*0000*/ 	.byte	0x04, 0x37
        /*0002*/ 	.short	(.L_68 - .L_67)
.L_67:
        /*0004*/ 	.word	0x00000082


	//----- nvinfo : EIATTR_KPARAM_INFO
	.align		4
.L_68:
        /*0008*/ 	.byte	0x04, 0x17
        /*000a*/ 	.short	(.L_70 - .L_69)
.L_69:
        /*000c*/ 	.word	0x00000000
        /*0010*/ 	.short	0x000a
        /*0012*/ 	.short	0x0060
        /*0014*/ 	.byte	0x00, 0xf0, 0x21, 0x00


	//----- nvinfo : EIATTR_KPARAM_INFO
	.align		4
.L_70:
        /*0018*/ 	.byte	0x04, 0x17
        /*001a*/ 	.short	(.L_72 - .L_71)
.L_71:
        /*001c*/ 	.word	0x00000000
        /*0020*/ 	.short	0x0009
        /*0022*/ 	.short	0x0038
        /*0024*/ 	.byte	0x00, 0xf0, 0xa1, 0x00


	//----- nvinfo : EIATTR_KPARAM_INFO
	.align		4
.L_72:
        /*0028*/ 	.byte	0x04, 0x17
        /*002a*/ 	.short	(.L_74 - .L_73)
.L_73:
        /*002c*/ 	.word	0x00000000
        /*0030*/ 	.short	0x0008
        /*0032*/ 	.short	0x0034
        /*0034*/ 	.byte	0x00, 0xf0, 0x11, 0x00


	//----- nvinfo : EIATTR_KPARAM_INFO
	.align		4
.L_74:
        /*0038*/ 	.byte	0x04, 0x17
        /*003a*/ 	.short	(.L_76 - .L_75)
.L_75:
        /*003c*/ 	.word	0x00000000
        /*0040*/ 	.short	0x0007
        /*0042*/ 	.short	0x0030
        /*0044*/ 	.byte	0x00, 0xf0, 0x11, 0x00


	//----- nvinfo : EIATTR_KPARAM_INFO
	.align		4
.L_76:
        /*0048*/ 	.byte	0x04, 0x17
        /*004a*/ 	.short	(.L_78 - .L_77)
.L_77:
        /*004c*/ 	.word	0x00000000
        /*0050*/ 	.short	0x0006
        /*0052*/ 	.short	0x002c
        /*0054*/ 	.byte	0x00, 0xf0, 0x05, 0x00


	//----- nvinfo : EIATTR_KPARAM_INFO
	.align		4
.L_78:
        /*0058*/ 	.byte	0x04, 0x17
        /*005a*/ 	.short	(.L_80 - .L_79)
.L_79:
        /*005c*/ 	.word	0x00000000
        /*0060*/ 	.short	0x0005
        /*0062*/ 	.short	0x0028
        /*0064*/ 	.byte	0x00, 0xf0, 0x11, 0x00


	//----- nvinfo : EIATTR_KPARAM_INFO
	.align		4
.L_80:
        /*0068*/ 	.byte	0x04, 0x17
        /*006a*/ 	.short	(.L_82 - .L_81)
.L_81:
        /*006c*/ 	.word	0x00000000
        /*0070*/ 	.short	0x0004
        /*0072*/ 	.short	0x0020
        /*0074*/ 	.byte	0x00, 0xf0, 0x21, 0x00


	//----- nvinfo : EIATTR_KPARAM_INFO
	.align		4
.L_82:
        /*0078*/ 	.byte	0x04, 0x17
        /*007a*/ 	.short	(.L_84 - .L_83)
.L_83:
        /*007c*/ 	.word	0x00000000
        /*0080*/ 	.short	0x0003
        /*0082*/ 	.short	0x0018
        /*0084*/ 	.byte	0x00, 0xf5, 0x21, 0x00


	//----- nvinfo : EIATTR_KPARAM_INFO
	.align		4
.L_84:
        /*0088*/ 	.byte	0x04, 0x17
        /*008a*/ 	.short	(.L_86 - .L_85)
.L_85:
        /*008c*/ 	.word	0x00000000
        /*0090*/ 	.short	0x0002
        /*0092*/ 	.short	0x0010
        /*0094*/ 	.byte	0x00, 0xf0, 0x21, 0x00


	//----- nvinfo : EIATTR_KPARAM_INFO
	.align		4
.L_86:
        /*0098*/ 	.byte	0x04, 0x17
        /*009a*/ 	.short	(.L_88 - .L_87)
.L_87:
        /*009c*/ 	.word	0x00000000
        /*00a0*/ 	.short	0x0001
        /*00a2*/ 	.short	0x0008
        /*00a4*/ 	.byte	0x00, 0xf5, 0x21, 0x00


	//----- nvinfo : EIATTR_KPARAM_INFO
	.align		4
.L_88:
        /*00a8*/ 	.byte	0x04, 0x17
        /*00aa*/ 	.short	(.L_90 - .L_89)
.L_89:
        /*00ac*/ 	.word	0x00000000
        /*00b0*/ 	.short	0x0000
        /*00b2*/ 	.short	0x0000
        /*00b4*/ 	.byte	0x00, 0xf0, 0x21, 0x00


	//----- nvinfo : EIATTR_SPARSE_MMA_MASK
	.align		4
.L_90:
        /*00b8*/ 	.byte	0x03, 0x50
        /*00ba*/ 	.short	0x0000


	//----- nvinfo : EIATTR_MAXREG_COUNT
	.align		4
        /*00bc*/ 	.byte	0x03, 0x1b
        /*00be*/ 	.short	0x00ff


	//----- nvinfo : EIATTR_NUM_BARRIERS
	.align		4
        /*00c0*/ 	.byte	0x02, 0x4c
        /*00c2*/ 	.byte	0x01
	.zero		1


	//----- nvinfo : EIATTR_MERCURY_ISA_VERSION
	.align		4
        /*00c4*/ 	.byte	0x03, 0x5f
        /*00c6*/ 	.short	0x0101


	//----- nvinfo : EIATTR_UNUSED_LOAD_BYTE_OFFSET
	.align		4
        /*00c8*/ 	.byte	0x04, 0x44
        /*00ca*/ 	.short	(.L_92 - .L_91)


	//   ....[0]....
.L_91:
        /*00cc*/ 	.word	0x00004e30
        /*00d0*/ 	.word	0x0000fff0


	//----- nvinfo : EIATTR_COOP_GROUP_MASK_REGIDS
	.align		4
.L_92:
        /*00d4*/ 	.byte	0x04, 0x29
        /*00d6*/ 	.short	(.L_94 - .L_93)


	//   ....[0]....
.L_93:
        /*00d8*/ 	.word	0xffffffff


	//   ....[1]....
        /*00dc*/ 	.word	0xffffffff


	//   ....[2]....
        /*00e0*/ 	.word	0xffffffff


	//   ....[3]....
        /*00e4*/ 	.word	0xffffffff


	//   ....[4]....
        /*00e8*/ 	.word	0xffffffff


	//   ....[5]....
        /*00ec*/ 	.word	0xffffffff


	//   ....[6]....
        /*00f0*/ 	.word	0xffffffff


	//   ....[7]....
        /*00f4*/ 	.word	0xffffffff


	//   ....[8]....
        /*00f8*/ 	.word	0xffffffff


	//   ....[9]....
        /*00fc*/ 	.word	0xffffffff


	//   ....[10]....
        /*0100*/ 	.word	0xffffffff


	//   ....[11]....
        /*0104*/ 	.word	0xffffffff


	//   ....[12]....
        /*0108*/ 	.word	0xffffffff


	//   ....[13]....
        /*010c*/ 	.word	0xffffffff


	//   ....[14]....
        /*0110*/ 	.word	0xffffffff


	//   ....[15]....
        /*0114*/ 	.word	0xffffffff


	//   ....[16]....
        /*0118*/ 	.word	0xffffffff


	//   ....[17]....
        /*011c*/ 	.word	0xffffffff


	//   ....[18]....
        /*0120*/ 	.word	0xffffffff


	//   ....[19]....
        /*0124*/ 	.word	0xffffffff


	//   ....[20]....
        /*0128*/ 	.word	0xffffffff


	//   ....[21]....
        /*012c*/ 	.word	0xffffffff


	//   ....[22]....
        /*0130*/ 	.word	0xffffffff


	//   ....[23]....
        /*0134*/ 	.word	0xffffffff


	//   ....[24]....
        /*0138*/ 	.word	0xffffffff


	//   ....[25]....
        /*013c*/ 	.word	0xffffffff


	//   ....[26]....
        /*0140*/ 	.word	0xffffffff


	//   ....[27]....
        /*0144*/ 	.word	0xffffffff


	//   ....[28]....
        /*0148*/ 	.word	0xffffffff


	//   ....[29]....
        /*014c*/ 	.word	0xffffffff


	//   ....[30]....
        /*0150*/ 	.word	0xffffffff


	//   ....[31]....
        /*0154*/ 	.word	0xffffffff


	//   ....[32]....
        /*0158*/ 	.word	0xffffffff


	//   ....[33]....
        /*015c*/ 	.word	0xffffffff


	//   ....[34]....
        /*0160*/ 	.word	0xffffffff


	//   ....[35]....
        /*0164*/ 	.word	0xffffffff


	//   ....[36]....
        /*0168*/ 	.word	0xffffffff


	//   ....[37]....
        /*016c*/ 	.word	0xffffffff


	//   ....[38]....
        /*0170*/ 	.word	0xffffffff


	//   ....[39]....
        /*0174*/ 	.word	0xffffffff


	//   ....[40]....
        /*0178*/ 	.word	0xffffffff


	//   ....[41]....
        /*017c*/ 	.word	0xffffffff


	//   ....[42]....
        /*0180*/ 	.word	0xffffffff


	//   ....[43]....
        /*0184*/ 	.word	0xffffffff


	//   ....[44]....
        /*0188*/ 	.word	0xffffffff


	//   ....[45]....
        /*018c*/ 	.word	0xffffffff


	//   ....[46]....
        /*0190*/ 	.word	0xffffffff


	//   ....[47]....
        /*0194*/ 	.word	0xffffffff


	//   ....[48]....
        /*0198*/ 	.word	0xffffffff


	//   ....[49]....
        /*019c*/ 	.word	0xffffffff


	//   ....[50]....
        /*01a0*/ 	.word	0xffffffff


	//   ....[51]....
        /*01a4*/ 	.word	0xffffffff


	//   ....[52]....
        /*01a8*/ 	.word	0xffffffff


	//   ....[53]....
        /*01ac*/ 	.word	0xffffffff


	//   ....[54]....
        /*01b0*/ 	.word	0xffffffff


	//   ....[55]....
        /*01b4*/ 	.word	0xffffffff


	//   ....[56]....
        /*01b8*/ 	.word	0x0500001d


	//   ....[57]....
        /*01bc*/ 	.word	0x0500001d


	//   ....[58]....
        /*01c0*/ 	.word	0x0500001d


	//   ....[59]....
        /*01c4*/ 	.word	0x0500001d


	//   ....[60]....
        /*01c8*/ 	.word	0x0500001d


	//   ....[61]....
        /*01cc*/ 	.word	0x0500001d


	//   ....[62]....
        /*01d0*/ 	.word	0x0500001d


	//   ....[63]....
        /*01d4*/ 	.word	0x0500001d


	//   ....[64]....
        /*01d8*/ 	.word	0x0500001d


	//   ....[65]....
        /*01dc*/ 	.word	0x0500001d


	//   ....[66]....
        /*01e0*/ 	.word	0x0500001d


	//   ....[67]....
        /*01e4*/ 	.word	0x0500001d


	//   ....[68]....
        /*01e8*/ 	.word	0x0500001d


	//   ....[69]....
        /*01ec*/ 	.word	0x0500001d


	//   ....[70]....
        /*01f0*/ 	.word	0x0500001d


	//   ....[71]....
        /*01f4*/ 	.word	0x0500001d


	//   ....[72]....
        /*01f8*/ 	.word	0x0500001d


	//   ....[73]....
        /*01fc*/ 	.word	0x0500001d


	//   ....[74]....
        /*0200*/ 	.word	0x0500001d


	//   ....[75]....
        /*0204*/ 	.word	0x0500001d


	//   ....[76]....
        /*0208*/ 	.word	0x0500001d


	//   ....[77]....
        /*020c*/ 	.word	0x0500001d


	//   ....[78]....
        /*0210*/ 	.word	0x0500001d


	//   ....[79]....
        /*0214*/ 	.word	0x0500001d


	//   ....[80]....
        /*0218*/ 	.word	0x0500001d


	//   ....[81]....
        /*021c*/ 	.word	0x0500001d


	//   ....[82]....
        /*0220*/ 	.word	0x0500001d


	//   ....[83]....
        /*0224*/ 	.word	0x0500001d


	//   ....[84]....
        /*0228*/ 	.word	0x0500001d


	//   ....[85]....
        /*022c*/ 	.word	0x0500001d


	//   ....[86]....
        /*0230*/ 	.word	0x0500001d


	//   ....[87]....
        /*0234*/ 	.word	0x0500001d


	//   ....[88]....
        /*0238*/ 	.word	0x0500001d


	//   ....[89]....
        /*023c*/ 	.word	0x0500001d


	//   ....[90]....
        /*0240*/ 	.word	0x0500001d


	//   ....[91]....
        /*0244*/ 	.word	0x0500001d


	//----- nvinfo : EIATTR_COOP_GROUP_INSTR_OFFSETS
	.align		4
.L_94:
        /*0248*/ 	.byte	0x04, 0x28
        /*024a*/ 	.short	(.L_96 - .L_95)


	//   ....[0]....
.L_95:
        /*024c*/ 	.word	0x000003a0


	//   ....[1]....
        /*0250*/ 	.word	0x000003d0


	//   ....[2]....
        /*0254*/ 	.word	0x000003f0


	//   ....[3]....
        /*0258*/ 	.word	0x00000410


	//   ....[4]....
        /*025c*/ 	.word	0x00000430


	//   ....[5]....
        /*0260*/ 	.word	0x000014e0


	//   ....[6]....
        /*0264*/ 	.word	0x00001510


	//   ....[7]....
        /*0268*/ 	.word	0x00001530


	//   ....[8]....
        /*026c*/ 	.word	0x00001550


	//   ....[9]....
        /*0270*/ 	.word	0x00001570


	//   ....[10]....
        /*0274*/ 	.word	0x000017e0


	//   ....[11]....
        /*0278*/ 	.word	0x000018a0


	//   ....[12]....
        /*027c*/ 	.word	0x00001900


	//   ....[13]....
        /*0280*/ 	.word	0x00001940


	//   ....[14]....
        /*0284*/ 	.word	0x000019a0


	//   ....[15]....
        /*0288*/ 	.word	0x00001a00


	//   ....[16]....
        /*028c*/ 	.word	0x00001a40


	//   ....[17]....
        /*0290*/ 	.word	0x00001a90


	//   ....[18]....
        /*0294*/ 	.word	0x00001af0


	//   ....[19]....
        /*0298*/ 	.word	0x00001b90


	//   ....[20]....
        /*029c*/ 	.word	0x00001c50


	//   ....[21]....
        /*02a0*/ 	.word	0x00001ca0


	//   ....[22]....
        /*02a4*/ 	.word	0x00001d00


	//   ....[23]....
        /*02a8*/ 	.word	0x00001d20


	//   ....[24]....
        /*02ac*/ 	.word	0x00001d70


	//   ....[25]....
        /*02b0*/ 	.word	0x00001db0


	//   ....[26]....
        /*02b4*/ 	.word	0x00001df0


	//   ....[27]....
        /*02b8*/ 	.word	0x00001e30


	//   ....[28]....
        /*02bc*/ 	.word	0x000030d0


	//   ....[29]....
        /*02c0*/ 	.word	0x000030f0


	//   ....[30]....
        /*02c4*/ 	.word	0x00003110


	//   ....[31]....
        /*02c8*/ 	.word	0x00003130


	//   ....[32]....
        /*02cc*/ 	.word	0x00003160


	//   ....[33]....
        /*02d0*/ 	.word	0x000042a0


	//   ....[34]....
        /*02d4*/ 	.word	0x000042c0


	//   ....[35]....
        /*02d8*/ 	.word	0x000042e0


	//   ....[36]....
        /*02dc*/ 	.word	0x00004300


	//   ....[37]....
        /*02e0*/ 	.word	0x00004330


	//   ....[38]....
        /*02e4*/ 	.word	0x000045d0


	//   ....[39]....
        /*02e8*/ 	.word	0x00004690


	//   ....[40]....
        /*02ec*/ 	.word	0x000046f0


	//   ....[41]....
        /*02f0*/ 	.word	0x00004720


	//   ....[42]....
        /*02f4*/ 	.word	0x00004780


	//   ....[43]....
        /*02f8*/ 	.word	0x000047d0


	//   ....[44]....
        /*02fc*/ 	.word	0x00004820


	//   ....[45]....
        /*0300*/ 	.word	0x00004870


	//   ....[46]....
        /*0304*/ 	.word	0x000048c0


	//   ....[47]....
        /*0308*/ 	.word	0x00004990


	//   ....[48]....
        /*030c*/ 	.word	0x00004a60


	//   ....[49]....
        /*0310*/ 	.word	0x00004ab0


	//   ....[50]....
        /*0314*/ 	.word	0x00004b20


	//   ....[51]....
        /*0318*/ 	.word	0x00004b40


	//   ....[52]....
        /*031c*/ 	.word	0x00004b90


	//   ....[53]....
        /*0320*/ 	.word	0x00004bd0


	//   ....[54]....
        /*0324*/ 	.word	0x00004c10


	//   ....[55]....
        /*0328*/ 	.word	0x00004c50


	//   ....[56]....
        /*032c*/ 	.word	0x00005d40


	//   ....[57]....
        /*0330*/ 	.word	0x00005dc0


	//   ....[58]....
        /*0334*/ 	.word	0x00005e50


	//   ....[59]....
        /*0338*/ 	.word	0x00005f30


	//   ....[60]....
        /*033c*/ 	.word	0x00005fd0


	//   ....[61]....
        /*0340*/ 	.word	0x00006070


	//   ....[62]....
        /*0344*/ 	.word	0x000060f0


	//   ....[63]....
        /*0348*/ 	.word	0x00006170


	//   ....[64]....
        /*034c*/ 	.word	0x000061a0


	//   ....[65]....
        /*0350*/ 	.word	0x00006250


	//   ....[66]....
        /*0354*/ 	.word	0x000062d0


	//   ....[67]....
        /*0358*/ 	.word	0x00006350


	//   ....[68]....
        /*035c*/ 	.word	0x00006420


	//   ....[69]....
        /*0360*/ 	.word	0x000064b0


	//   ....[70]....
        /*0364*/ 	.word	0x00006520


	//   ....[71]....
        /*0368*/ 	.word	0x000065a0


	//   ....[72]....
        /*036c*/ 	.word	0x00006620


	//   ....[73]....
        /*0370*/ 	.word	0x00006650


	//   ....[74]....
        /*0374*/ 	.word	0x000066e0


	//   ....[75]....
        /*0378*/ 	.word	0x00006760


	//   ....[76]....
        /*037c*/ 	.word	0x000067f0


	//   ....[77]....
        /*0380*/ 	.word	0x000068b0


	//   ....[78]....
        /*0384*/ 	.word	0x00006940


	//   ....[79]....
        /*0388*/ 	.word	0x000069e0


	//   ....[80]....
        /*038c*/ 	.word	0x00006a70


	//   ....[81]....
        /*0390*/ 	.word	0x00006af0


	//   ....[82]....
        /*0394*/ 	.word	0x00006b20


	//   ....[83]....
        /*0398*/ 	.word	0x00006bf0


	//   ....[84]....
        /*039c*/ 	.word	0x00006c70


	//   ....[85]....
        /*03a0*/ 	.word	0x00006cf0


	//   ....[86]....
        /*03a4*/ 	.word	0x00006dc0


	//   ....[87]....
        /*03a8*/ 	.word	0x00006e50


	//   ....[88]....
        /*03ac*/ 	.word	0x00006ed0


	//   ....[89]....
        /*03b0*/ 	.word	0x00006f50


	//   ....[90]....
        /*03b4*/ 	.word	0x00006fd0


	//   ....[91]....
        /*03b8*/ 	.word	0x00007000


	//----- nvinfo : EIATTR_VRC_CTA_INIT_COUNT
	.align		4
.L_96:
        /*03bc*/ 	.byte	0x02, 0x4a
	.zero		1
	.zero		1


	//----- nvinfo : EIATTR_EXIT_INSTR_OFFSETS
	.align		4
        /*03c0*/ 	.byte	0x04, 0x1c
        /*03c2*/ 	.short	(.L_98 - .L_97)


	//   ....[0]....
.L_97:
        /*03c4*/ 	.word	0x000009f0


	//   ....[1]....
        /*03c8*/ 	.word	0x00000ac0


	//   ....[2]....
        /*03cc*/ 	.word	0x00000bf0


	//   ....[3]....
        /*03d0*/ 	.word	0x00000e20


	//   ....[4]....
        /*03d4*/ 	.word	0x000011f0


	//   ....[5]....
        /*03d8*/ 	.word	0x000024a0


	//   ....[6]....
        /*03dc*/ 	.word	0x00002570


	//   ....[7]....
        /*03e0*/ 	.word	0x00002700


	//   ....[8]....
        /*03e4*/ 	.word	0x00002930


	//   ....[9]....
        /*03e8*/ 	.word	0x00002cf0


	//   ....[10]....
        /*03ec*/ 	.word	0x00005b60


	//   ....[11]....
        /*03f0*/ 	.word	0x00005c40


	//   ....[12]....
        /*03f4*/ 	.word	0x00005cf0


	//----- nvinfo : EIATTR_MAX_THREADS
	.align		4
.L_98:
        /*03f8*/ 	.byte	0x04, 0x05
        /*03fa*/ 	.short	(.L_100 - .L_99)
.L_99:
        /*03fc*/ 	.word	0x00000080
        /*0400*/ 	.word	0x00000001
        /*0404*/ 	.word	0x00000001


	//----- nvinfo : EIATTR_CRS_STACK_SIZE
	.align		4
.L_100:
        /*0408*/ 	.byte	0x04, 0x1e
        /*040a*/ 	.short	(.L_102 - .L_101)
.L_101:
        /*040c*/ 	.word	0x00000000


	//----- nvinfo : EIATTR_CBANK_PARAM_SIZE
	.align		4
.L_102:
        /*0410*/ 	.byte	0x03, 0x19
        /*0412*/ 	.short	0x0068


	//----- nvinfo : EIATTR_PARAM_CBANK
	.align		4
        /*0414*/ 	.byte	0x04, 0x0a
        /*0416*/ 	.short	(.L_104 - .L_103)
	.align		4
.L_103:
        /*0418*/ 	.word	index@(.nv.constant0._ZN3cub18CUB_300001_SM_10006detail6select23DeviceSelectSweepKernelINS2_10policy_hubI8my_scoreNS0_8NullTypeEiLb0ELNS0_10SelectImplE0EE10Policy1000EN6thrust24THRUST_300001_SM_1000_NS6detail15normal_iteratorINSB_10device_ptrIS5_EEEEPS6_SG_PlNS0_13ScanTileStateIiLb1EEE9copy_funcS6_iNS2_19streaming_context_tIlLb1EEELS7_0EEEvT0_T1_T2_T3_T4_T5_T6_T7_iT8_NS1_7vsmem_tE)
        /*041c*/ 	.short	0x0380
        /*041e*/ 	.short	0x0068


	//----- nvinfo : EIATTR_SW_WAR
	.align		4
.L_104:
        /*0420*/ 	.byte	0x04, 0x36
        /*0422*/ 	.short	(.L_106 - .L_105)
.L_105:
        /*0424*/ 	.word	0x00000008
.L_106:


//--------------------- .nv.info._ZN3cub18CUB_300001_SM_10006detail4scan23DeviceCompactInitKernelINS0_13ScanTileStateIiLb1EEEPlEEvT_iT0_ --------------------------
	.section	.nv.info._ZN3cub18CUB_300001_SM_10006detail4scan23DeviceCompactInitKernelINS0_13ScanTileStateIiLb1EEEPlEEvT_iT0_,"",@"SHT_CUDA_INFO"
	.sectionflags	@""
	.align	4


	//----- nvinfo : EIATTR_CUDA_API_VERSION
	.align		4
        /*0000*/ 	.byte	0x04, 0x37
        /*0002*/ 	.short	(.L_108 - .L_107)
.L_107:
        /*0004*/ 	.word	0x00000082


	//----- nvinfo : EIATTR_KPARAM_INFO
	.align		4
.L_108:
        /*0008*/ 	.byte	0x04, 0x17
        /*000a*/ 	.short	(.L_110 - .L_109)
.L_109:
        /*000c*/ 	.word	0x00000000
        /*0010*/ 	.short	0x0002
        /*0012*/ 	.short	0x0010
        /*0014*/ 	.byte	0x00, 0xf5, 0x21, 0x00


	//----- nvinfo : EIATTR_KPARAM_INFO
	.align		4
.L_110:
        /*0018*/ 	.byte	0x04, 0x17
        /*001a*/ 	.short	(.L_112 - .L_111)
.L_111:
        /*001c*/ 	.word	0x00000000
        /*0020*/ 	.short	0x0001
        /*0022*/ 	.short	0x0008
        /*0024*/ 	.byte	0x00, 0xf0, 0x11, 0x00


	//----- nvinfo : EIATTR_KPARAM_INFO
	.align		4
.L_112:
        /*0028*/ 	.byte	0x04, 0x17
        /*002a*/ 	.short	(.L_114 - .L_113)
.L_113:
        /*002c*/ 	.word	0x00000000
        /*0030*/ 	.short	0x0000
        /*0032*/ 	.short	0x0000
        /*0034*/ 	.byte	0x00, 0xf0, 0x21, 0x00


	//----- nvinfo : EIATTR_SPARSE_MMA_MASK
	.align		4
.L_114:
        /*0038*/ 	.byte	0x03, 0x50
        /*003a*/ 	.short	0x0000


	//----- nvinfo : EIATTR_MAXREG_COUNT
	.align		4
        /*003c*/ 	.byte	0x03, 0x1b
        /*003e*/ 	.short	0x00ff


	//----- nvinfo : EIATTR_MERCURY_ISA_VERSION
	.align		4
        /*0040*/ 	.byte	0x03, 0x5f
        /*0042*/ 	.short	0x0101


	//----- nvinfo : EIATTR_VRC_CTA_INIT_COUNT
	.align		4
        /*0044*/ 	.byte	0x02, 0x4a
	.zero		1
	.zero		1


	//----- nvinfo : EIATTR_EXIT_INSTR_OFFSETS
	.align		4
        /*0048*/ 	.byte	0x04, 0x1c
        /*004a*/ 	.short	(.L_116 - .L_115)


	//   ....[0]....
.L_115:
        /*004c*/ 	.word	0x00000130


	//   ....[1]....
        /*0050*/ 	.word	0x00000160


	//----- nvinfo : EIATTR_CBANK_PARAM_SIZE
	.align		4
.L_116:
        /*0054*/ 	.byte	0x03, 0x19
        /*0056*/ 	.short	0x0018


	//----- nvinfo : EIATTR_PARAM_CBANK
	.align		4
        /*0058*/ 	.byte	0x04, 0x0a
        /*005a*/ 	.short	(.L_118 - .L_117)
	.align		4
.L_117:
        /*005c*/ 	.word	index@(.nv.constant0._ZN3cub18CUB_300001_SM_10006detail4scan23DeviceCompactInitKernelINS0_13ScanTileStateIiLb1EEEPlEEvT_iT0_)
        /*0060*/ 	.short	0x0380
        /*0062*/ 	.short	0x0018


	//----- nvinfo : EIATTR_SW_WAR
	.align		4
.L_118:
        /*0064*/ 	.byte	0x04, 0x36
        /*0066*/ 	.short	(.L_120 - .L_119)
.L_119:
        /*0068*/ 	.word	0x00000008
.L_120:


//--------------------- .nv.info._ZN3cub18CUB_300001_SM_10006detail8for_each13static_kernelINS2_12policy_hub_t12policy_500_tEmN6thrust24THRUST_300001_SM_1000_NS8cuda_cub20__uninitialized_fill7functorINS7_10device_ptrI8my_scoreEESC_EEEEvT0_T1_ --------------------------
	.section	.nv.info._ZN3cub18CUB_300001_SM_10006detail8for_each13static_kernelINS2_12policy_hub_t12policy_500_tEmN6thrust24THRUST_300001_SM_1000_NS8cuda_cub20__uninitialized_fill7functorINS7_10device_ptrI8my_scoreEESC_EEEEvT0_T1_,"",@"SHT_CUDA_INFO"
	.sectionflags	@""
	.align	4


	//----- nvinfo : EIATTR_CUDA_API_VERSION
	.align		4
        /*0000*/ 	.byte	0x04, 0x37
        /*0002*/ 	.short	(.L_122 - .L_121)
.L_121:
        /*0004*/ 	.word	0x00000082


	//----- nvinfo : EIATTR_KPARAM_INFO
	.align		4
.L_122:
        /*0008*/ 	.byte	0x04, 0x17
        /*000a*/ 	.short	(.L_124 - .L_123)
.L_123:
        /*000c*/ 	.word	0x00000000
        /*0010*/ 	.short	0x0001
        /*0012*/ 	.short	0x0008
        /*0014*/ 	.byte	0x00, 0xf0, 0x41, 0x00


	//----- nvinfo : EIATTR_KPARAM_INFO
	.align		4
.L_124:
        /*0018*/ 	.byte	0x04, 0x17
        /*001a*/ 	.short	(.L_126 - .L_125)
.L_125:
        /*001c*/ 	.word	0x00000000
        /*0020*/ 	.short	0x0000
        /*0022*/ 	.short	0x0000
        /*0024*/ 	.byte	0x00, 0xf0, 0x21, 0x00


	//----- nvinfo : EIATTR_SPARSE_MMA_MASK
	.align		4
.L_126:
        /*0028*/ 	.byte	0x03, 0x50
        /*002a*/ 	.short	0x0000


	//----- nvinfo : EIATTR_MAXREG_COUNT
	.align		4
        /*002c*/ 	.byte	0x03, 0x1b
        /*002e*/ 	.short	0x00ff


	//----- nvinfo : EIATTR_MERCURY_ISA_VERSION
	.align		4
        /*0030*/ 	.byte	0x03, 0x5f
        /*0032*/ 	.short	0x0101


	//----- nvinfo : EIATTR_VRC_CTA_INIT_COUNT
	.align		4
        /*0034*/ 	.byte	0x02, 0x4a
	.zero		1
	.zero		1


	//----- nvinfo : EIATTR_EXIT_INSTR_OFFSETS
	.align		4
        /*0038*/ 	.byte	0x04, 0x1c
        /*003a*/ 	.short	(.L_128 - .L_127)


	//   ....[0]....
.L_127:
        /*003c*/ 	.word	0x00000150


	//   ....[1]....
        /*0040*/ 	.word	0x00000260


	//   ....[2]....
        /*0044*/ 	.word	0x000002a0


	//----- nvinfo : EIATTR_MAX_THREADS
	.align		4
.L_128:
        /*0048*/ 	.byte	0x04, 0x05
        /*004a*/ 	.short	(.L_130 - .L_129)
.L_129:
        /*004c*/ 	.word	0x00000100
        /*0050*/ 	.word	0x00000001
        /*0054*/ 	.word	0x00000001


	//----- nvinfo : EIATTR_CBANK_PARAM_SIZE
	.align		4
.L_130:
        /*0058*/ 	.byte	0x03, 0x19
        /*005a*/ 	.short	0x0018


	//----- nvinfo : EIATTR_PARAM_CBANK
	.align		4
        /*005c*/ 	.byte	0x04, 0x0a
        /*005e*/ 	.short	(.L_132 - .L_131)
	.align		4
.L_131:
        /*0060*/ 	.word	index@(.nv.constant0._ZN3cub18CUB_300001_SM_10006detail8for_each13static_kernelINS2_12policy_hub_t12policy_500_tEmN6thrust24THRUST_300001_SM_1000_NS8cuda_cub20__uninitialized_fill7functorINS7_10device_ptrI8my_scoreEESC_EEEEvT0_T1_)
        /*0064*/ 	.short	0x0380
        /*0066*/ 	.short	0x0018


	//----- nvinfo : EIATTR_SW_WAR
	.align		4
.L_132:
        /*0068*/ 	.byte	0x04, 0x36
        /*006a*/ 	.short	(.L_134 - .L_133)
.L_133:
        /*006c*/ 	.word	0x00000008
.L_134:


//--------------------- .nv.info._ZN3cub18CUB_300001_SM_10006detail11EmptyKernelIvEEvv --------------------------
	.section	.nv.info._ZN3cub18CUB_300001_SM_10006detail11EmptyKernelIvEEvv,"",@"SHT_CUDA_INFO"
	.sectionflags	@""
	.align	4


	//----- nvinfo : EIATTR_CUDA_API_VERSION
	.align		4
        /*0000*/ 	.byte	0x04, 0x37
        /*0002*/ 	.short	(.L_136 - .L_135)
.L_135:
        /*0004*/ 	.word	0x00000082


	//----- nvinfo : EIATTR_SPARSE_MMA_MASK
	.align		4
.L_136:
        /*0008*/ 	.byte	0x03, 0x50
        /*000a*/ 	.short	0x0000


	//----- nvinfo : EIATTR_MAXREG_COUNT
	.align		4
        /*000c*/ 	.byte	0x03, 0x1b
        /*000e*/ 	.short	0x00ff


	//----- nvinfo : EIATTR_MERCURY_ISA_VERSION
	.align		4
        /*0010*/ 	.byte	0x03, 0x5f
        /*0012*/ 	.short	0x0101


	//----- nvinfo : EIATTR_VRC_CTA_INIT_COUNT
	.align		4
        /*0014*/ 	.byte	0x02, 0x4a
	.zero		1
	.zero		1


	//----- nvinfo : EIATTR_EXIT_INSTR_OFFSETS
	.align		4
        /*0018*/ 	.byte	0x04, 0x1c
        /*001a*/ 	.short	(.L_138 - .L_137)


	//   ....[0]....
.L_137:
        /*001c*/ 	.word	0x00000010


	//----- nvinfo : EIATTR_SW_WAR
	.align		4
.L_138:
        /*0020*/ 	.byte	0x04, 0x36
        /*0022*/ 	.short	(.L_140 - .L_139)
.L_139:
        /*0024*/ 	.word	0x00000008
.L_140:


//--------------------- .nv.callgraph             --------------------------
	.section	.nv.callgraph,"",@"SHT_CUDA_CALLGRAPH"
	.align	4
	.sectionentsize	8
	.align		4
        /*0000*/ 	.word	0x00000000
	.align		4
        /*0004*/ 	.word	0xffffffff
	.align		4
        /*0008*/ 	.word	0x00000000
	.align		4
        /*000c*/ 	.word	0xfffffffe
	.align		4
        /*0010*/ 	.word	0x00000000
	.align		4
        /*0014*/ 	.word	0xfffffffd
	.align		4
        /*0018*/ 	.word	0x00000000
	.align		4
        /*001c*/ 	.word	0xfffffffc


//--------------------- .nv.constant4             --------------------------
	.section	.nv.constant4,"a",@progbits
	.align	8
	.align		8
.nv.constant4:
        /*0000*/ 	.dword	_ZN30_INTERNAL_0a882a32_4_k_cu_main4cuda3std3__45__cpo5beginE
	.align		8
        /*0008*/ 	.dword	_ZN30_INTERNAL_0a882a32_4_k_cu_main4cuda3std3__45__cpo3endE
	.align		8
        /*0010*/ 	.dword	_ZN30_INTERNAL_0a882a32_4_k_cu_main4cuda3std3__45__cpo6cbeginE
	.align		8
        /*0018*/ 	.dword	_ZN30_INTERNAL_0a882a32_4_k_cu_main4cuda3std3__45__cpo4cendE
	.align		8
        /*0020*/ 	.dword	_ZN30_INTERNAL_0a882a32_4_k_cu_main4cuda3std3__45__cpo6rbeginE
	.align		8
        /*0028*/ 	.dword	_ZN30_INTERNAL_0a882a32_4_k_cu_main4cuda3std3__45__cpo4rendE
	.align		8
        /*0030*/ 	.dword	_ZN30_INTERNAL_0a882a32_4_k_cu_main4cuda3std3__45__cpo7crbeginE
	.align		8
        /*0038*/ 	.dword	_ZN30_INTERNAL_0a882a32_4_k_cu_main4cuda3std3__45__cpo5crendE
	.align		8
        /*0040*/ 	.dword	_ZN30_INTERNAL_0a882a32_4_k_cu_main4cuda3std3__432_GLOBAL__N__0a882a32_4_k_cu_main6ignoreE
	.align		8
        /*0048*/ 	.dword	_ZN30_INTERNAL_0a882a32_4_k_cu_main4cuda3std3__419piecewise_constructE
	.align		8
        /*0050*/ 	.dword	_ZN30_INTERNAL_0a882a32_4_k_cu_main4cuda3std3__48in_placeE
	.align		8
        /*0058*/ 	.dword	_ZN30_INTERNAL_0a882a32_4_k_cu_main4cuda3std3__420unreachable_sentinelE
	.align		8
        /*0060*/ 	.dword	_ZN30_INTERNAL_0a882a32_4_k_cu_main4cuda3std3__47nulloptE
	.align		8
        /*0068*/ 	.dword	_ZN30_INTERNAL_0a882a32_4_k_cu_main4cuda3std3__48unexpectE
	.align		8
        /*0070*/ 	.dword	_ZN30_INTERNAL_0a882a32_4_k_cu_main4cuda3std6ranges3__45__cpo4swapE
	.align		8
        /*0078*/ 	.dword	_ZN30_INTERNAL_0a882a32_4_k_cu_main4cuda3std6ranges3__45__cpo9iter_moveE
	.align		8
        /*0080*/ 	.dword	_ZN30_INTERNAL_0a882a32_4_k_cu_main4cuda3std6ranges3__45__cpo5beginE
	.align		8
        /*0088*/ 	.dword	_ZN30_INTERNAL_0a882a32_4_k_cu_main4cuda3std6ranges3__45__cpo3endE
	.align		8
        /*0090*/ 	.dword	_ZN30_INTERNAL_0a882a32_4_k_cu_main4cuda3std6ranges3__45__cpo6cbeginE
	.align		8
        /*0098*/ 	.dword	_ZN30_INTERNAL_0a882a32_4_k_cu_main4cuda3std6ranges3__45__cpo4cendE
	.align		8
        /*00a0*/ 	.dword	_ZN30_INTERNAL_0a882a32_4_k_cu_main4cuda3std6ranges3__45__cpo7advanceE
	.align		8
        /*00a8*/ 	.dword	_ZN30_INTERNAL_0a882a32_4_k_cu_main4cuda3std6ranges3__45__cpo9iter_swapE
	.align		8
        /*00b0*/ 	.dword	_ZN30_INTERNAL_0a882a32_4_k_cu_main4cuda3std6ranges3__45__cpo4nextE
	.align		8
        /*00b8*/ 	.dword	_ZN30_INTERNAL_0a882a32_4_k_cu_main4cuda3std6ranges3__45__cpo4prevE
	.align		8
        /*00c0*/ 	.dword	_ZN30_INTERNAL_0a882a32_4_k_cu_main4cuda3std6ranges3__45__cpo4dataE
	.align		8
        /*00c8*/ 	.dword	_ZN30_INTERNAL_0a882a32_4_k_cu_main4cuda3std6ranges3__45__cpo5cdataE
	.align		8
        /*00d0*/ 	.dword	_ZN30_INTERNAL_0a882a32_4_k_cu_main4cuda3std6ranges3__45__cpo4sizeE
	.align		8
        /*00d8*/ 	.dword	_ZN30_INTERNAL_0a882a32_4_k_cu_main4cuda3std6ranges3__45__cpo5ssizeE
	.align		8
        /*00e0*/ 	.dword	_ZN30_INTERNAL_0a882a32_4_k_cu_main4cuda3std6ranges3__45__cpo8distanceE
	.align		8
        /*00e8*/ 	.dword	_ZN30_INTERNAL_0a882a32_4_k_cu_main6thrust24THRUST_300001_SM_1000_NS8cuda_cub3parE
	.align		8
        /*00f0*/ 	.dword	_ZN30_INTERNAL_0a882a32_4_k_cu_main6thrust24THRUST_300001_SM_1000_NS8cuda_cub10par_nosyncE
	.align		8
        /*00f8*/ 	.dword	_ZN30_INTERNAL_0a882a32_4_k_cu_main6thrust24THRUST_300001_SM_1000_NS6system6detail10sequential3seqE
	.align		8
        /*0100*/ 	.dword	_ZN30_INTERNAL_0a882a32_4_k_cu_main6thrust24THRUST_300001_SM_1000_NS12placeholders2_1E
	.align		8
        /*0108*/ 	.dword	_ZN30_INTERNAL_0a882a32_4_k_cu_main6thrust24THRUST_300001_SM_1000_NS12placeholders2_2E
	.align		8
        /*0110*/ 	.dword	_ZN30_INTERNAL_0a882a32_4_k_cu_main6thrust24THRUST_300001_SM_1000_NS12placeholders2_3E
	.align		8
        /*0118*/ 	.dword	_ZN30_INTERNAL_0a882a32_4_k_cu_main6thrust24THRUST_300001_SM_1000_NS12placeholders2_4E
	.align		8
        /*0120*/ 	.dword	_ZN30_INTERNAL_0a882a32_4_k_cu_main6thrust24THRUST_300001_SM_1000_NS12placeholders2_5E
	.align		8
        /*0128*/ 	.dword	_ZN30_INTERNAL_0a882a32_4_k_cu_main6thrust24THRUST_300001_SM_1000_NS12placeholders2_6E
	.align		8
        /*0130*/ 	.dword	_ZN30_INTERNAL_0a882a32_4_k_cu_main6thrust24THRUST_300001_SM_1000_NS12placeholders2_7E
	.align		8
        /*0138*/ 	.dword	_ZN30_INTERNAL_0a882a32_4_k_cu_main6thrust24THRUST_300001_SM_1000_NS12placeholders2_8E
	.align		8
        /*0140*/ 	.dword	_ZN30_INTERNAL_0a882a32_4_k_cu_main6thrust24THRUST_300001_SM_1000_NS12placeholders2_9E
	.align		8
        /*0148*/ 	.dword	_ZN30_INTERNAL_0a882a32_4_k_cu_main6thrust24THRUST_300001_SM_1000_NS12placeholders3_10E
	.align		8
        /*0150*/ 	.dword	_ZN30_INTERNAL_0a882a32_4_k_cu_main6thrust24THRUST_300001_SM_1000_NS3seqE


//--------------------- .text._ZN3cub18CUB_300001_SM_10006detail6select23DeviceSelectSweepKernelINS2_10policy_hubI8my_scoreNS0_8NullTypeEiLb0ELNS0_10SelectImplE0EE10Policy1000EN6thrust24THRUST_300001_SM_1000_NS6detail15normal_iteratorINSB_10device_ptrIS5_EEEEPS6_SG_PlNS0_13ScanTileStateIiLb1EEE9copy_funcS6_iNS2_19streaming_context_tIlLb1EEELS7_0EEEvT0_T1_T2_T3_T4_T5_T6_T7_iT8_NS1_7vsmem_tE --------------------------
	.section	.text._ZN3cub18CUB_300001_SM_10006detail6select23DeviceSelectSweepKernelINS2_10policy_hubI8my_scoreNS0_8NullTypeEiLb0ELNS0_10SelectImplE0EE10Policy1000EN6thrust24THRUST_300001_SM_1000_NS6detail15normal_iteratorINSB_10device_ptrIS5_EEEEPS6_SG_PlNS0_13ScanTileStateIiLb1EEE9copy_funcS6_iNS2_19streaming_context_tIlLb1EEELS7_0EEEvT0_T1_T2_T3_T4_T5_T6_T7_iT8_NS1_7vsmem_tE,"ax",@progbits
	.align	128
        .global         _ZN3cub18CUB_300001_SM_10006detail6select23DeviceSelectSweepKernelINS2_10policy_hubI8my_scoreNS0_8NullTypeEiLb0ELNS0_10SelectImplE0EE10Policy1000EN6thrust24THRUST_300001_SM_1000_NS6detail15normal_iteratorINSB_10device_ptrIS5_EEEEPS6_SG_PlNS0_13ScanTileStateIiLb1EEE9copy_funcS6_iNS2_19streaming_context_tIlLb1EEELS7_0EEEvT0_T1_T2_T3_T4_T5_T6_T7_iT8_NS1_7vsmem_tE
        .type           _ZN3cub18CUB_300001_SM_10006detail6select23DeviceSelectSweepKernelINS2_10policy_hubI8my_scoreNS0_8NullTypeEiLb0ELNS0_10SelectImplE0EE10Policy1000EN6thrust24THRUST_300001_SM_1000_NS6detail15normal_iteratorINSB_10device_ptrIS5_EEEEPS6_SG_PlNS0_13ScanTileStateIiLb1EEE9copy_funcS6_iNS2_19streaming_context_tIlLb1EEELS7_0EEEvT0_T1_T2_T3_T4_T5_T6_T7_iT8_NS1_7vsmem_tE,@function
        .size           _ZN3cub18CUB_300001_SM_10006detail6select23DeviceSelectSweepKernelINS2_10policy_hubI8my_scoreNS0_8NullTypeEiLb0ELNS0_10SelectImplE0EE10Policy1000EN6thrust24THRUST_300001_SM_1000_NS6detail15normal_iteratorINSB_10device_ptrIS5_EEEEPS6_SG_PlNS0_13ScanTileStateIiLb1EEE9copy_funcS6_iNS2_19streaming_context_tIlLb1EEELS7_0EEEvT0_T1_T2_T3_T4_T5_T6_T7_iT8_NS1_7vsmem_tE,(.L_x_185 - _ZN3cub18CUB_300001_SM_10006detail6select23DeviceSelectSweepKernelINS2_10policy_hubI8my_scoreNS0_8NullTypeEiLb0ELNS0_10SelectImplE0EE10Policy1000EN6thrust24THRUST_300001_SM_1000_NS6detail15normal_iteratorINSB_10device_ptrIS5_EEEEPS6_SG_PlNS0_13ScanTileStateIiLb1EEE9copy_funcS6_iNS2_19streaming_context_tIlLb1EEELS7_0EEEvT0_T1_T2_T3_T4_T5_T6_T7_iT8_NS1_7vsmem_tE)
        .other          _ZN3cub18CUB_300001_SM_10006detail6select23DeviceSelectSweepKernelINS2_10policy_hubI8my_scoreNS0_8NullTypeEiLb0ELNS0_10SelectImplE0EE10Policy1000EN6thrust24THRUST_300001_SM_1000_NS6detail15normal_iteratorINSB_10device_ptrIS5_EEEEPS6_SG_PlNS0_13ScanTileStateIiLb1EEE9copy_funcS6_iNS2_19streaming_context_tIlLb1EEELS7_0EEEvT0_T1_T2_T3_T4_T5_T6_T7_iT8_NS1_7vsmem_tE,@"STO_CUDA_ENTRY STV_DEFAULT"
_ZN3cub18CUB_300001_SM_10006detail6select23DeviceSelectSweepKernelINS2_10policy_hubI8my_scoreNS0_8NullTypeEiLb0ELNS0_10SelectImplE0EE10Policy1000EN6thrust24THRUST_300001_SM_1000_NS6detail15normal_iteratorINSB_10device_ptrIS5_EEEEPS6_SG_PlNS0_13ScanTileStateIiLb1EEE9copy_funcS6_iNS2_19streaming_context_tIlLb1EEELS7_0EEEvT0_T1_T2_T3_T4_T5_T6_T7_iT8_NS1_7vsmem_tE:
.text._ZN3cub18CUB_300001_SM_10006detail6select23DeviceSelectSweepKernelINS2_10policy_hubI8my_scoreNS0_8NullTypeEiLb0ELNS0_10SelectImplE0EE10Policy1000EN6thrust24THRUST_300001_SM_1000_NS6detail15normal_iteratorINSB_10device_ptrIS5_EEEEPS6_SG_PlNS0_13ScanTileStateIiLb1EEE9copy_funcS6_iNS2_19streaming_context_tIlLb1EEELS7_0EEEvT0_T1_T2_T3_T4_T5_T6_T7_iT8_NS1_7vsmem_tE:
[----:B------:R-:W-:Y:S01]  /*0000*/  LDC R1, c[0x0][0x37c] ;  /* 0x0000df00ff017b82 */ /* 0x000fe20000000800 */
[----:B------:R-:W0:Y:S07]  /*0010*/  S2R R3, SR_CTAID.Y ;  /* 0x0000000000037919 */ /* 0x000e2e0000002600 */
[----:B------:R-:W0:Y:S01]  /*0020*/  S2UR UR5, SR_CTAID.X ;  /* 0x00000000000579c3 */ /* 0x000e220000002500 */
[----:B------:R-:W1:Y:S01]  /*0030*/  LDCU UR4, c[0x0][0x3b4] ;  /* 0x00007680ff0477ac */ /* 0x000e620008000800 */
[----:B------:R-:W2:Y:S06]  /*0040*/  LDCU.64 UR8, c[0x0][0x358] ;  /* 0x00006b00ff0877ac */ /* 0x000eac0008000a00 */
[----:B------:R-:W0:Y:S01]  /*0050*/  LDC R26, c[0x0][0x374] ;  /* 0x0000dd00ff1a7b82 */ /* 0x000e220000000800 */
[----:B-1----:R-:W-:Y:S01]  /*0060*/  UIADD3 UR4, UPT, UPT, UR4, -0x1, URZ ;  /* 0xffffffff04047890 */ /* 0x002fe2000fffe0ff */
[----:B0-----:R-:W-:-:S04]  /*0070*/  IMAD R26, R26, UR5, R3 ;  /* 0x000000051a1a7c24 */ /* 0x001fc8000f8e0203 */
[C---:B------:R-:W-:Y:S01]  /*0080*/  IMAD R3, R26.reuse, 0x280, RZ ;  /* 0x000002801a037824 */ /* 0x040fe200078e02ff */
[----:B------:R-:W-:-:S13]  /*0090*/  ISETP.GE.AND P0, PT, R26, UR4, PT ;  /* 0x000000041a007c0c */ /* 0x000fda000bf06270 */
[----:B--2---:R-:W-:Y:S05]  /*00a0*/  @P0 BRA `(.L_x_0) ;  /* 0x0000002c00140947 */ /* 0x004fea0003800000 */
[----:B------:R-:W-:-:S13]  /*00b0*/  ISETP.NE.AND P0, PT, R26, RZ, PT ;  /* 0x000000ff1a00720c */ /* 0x000fda0003f05270 */
[----:B------:R-:W-:Y:S05]  /*00c0*/  @P0 BRA `(.L_x_1) ;  /* 0x00000010004c0947 */ /* 0x000fea0003800000 */
[----:B------:R-:W0:Y:S01]  /*00d0*/  S2R R22, SR_TID.X ;  /* 0x0000000000167919 */ /* 0x000e220000002100 */
[----:B------:R-:W1:Y:S01]  /*00e0*/  LDCU.U8 UR10, c[0x0][0x3b8] ;  /* 0x00007700ff0a77ac */ /* 0x000e620008000000 */
[----:B------:R-:W2:Y:S01]  /*00f0*/  LDCU.64 UR4, c[0x0][0x3c8] ;  /* 0x00007900ff0477ac */ /* 0x000ea20008000a00 */
[----:B------:R-:W3:Y:S01]  /*0100*/  LDCU.64 UR6, c[0x0][0x380] ;  /* 0x00007000ff0677ac */ /* 0x000ee20008000a00 */
[----:B-1----:R-:W-:-:S04]  /*0110*/  UISETP.NE.AND UP0, UPT, UR10, URZ, UPT ;  /* 0x000000ff0a00728c */ /* 0x002fc8000bf05270 */
[----:B--2---:R-:W-:Y:S02]  /*0120*/  USEL UR4, UR4, URZ, !UP0 ;  /* 0x000000ff04047287 */ /* 0x004fe4000c000000 */
[----:B------:R-:W-:Y:S01]  /*0130*/  USEL UR5, UR5, URZ, !UP0 ;  /* 0x000000ff05057287 */ /* 0x000fe2000c000000 */
[----:B0-----:R-:W-:-:S05]  /*0140*/  IMAD R0, R22, 0x5, RZ ;  /* 0x0000000516007824 */ /* 0x001fca00078e02ff */
[----:B------:R-:W-:-:S04]  /*0150*/  IADD3 R0, P0, P1, R0, UR4, R3 ;  /* 0x0000000400007c10 */ /* 0x000fc8000f91e003 */
[----:B------:R-:W-:Y:S02]  /*0160*/  IADD3.X R3, PT, PT, RZ, UR5, RZ, P0, P1 ;  /* 0x00000005ff037c10 */ /* 0x000fe400087e24ff */
[C---:B---3--:R-:W-:Y:S01]  /*0170*/  LEA R2, P0, R0.reuse, UR6, 0x3 ;  /* 0x0000000600027c11 */ /* 0x048fe2000f8018ff */
[----:B------:R-:W0:Y:S03]  /*0180*/  LDCU UR6, c[0x0][0x3a8] ;  /* 0x00007500ff0677ac */ /* 0x000e260008000800 */
[----:B------:R-:W-:-:S05]  /*0190*/  LEA.HI.X R3, R0, UR7, R3, 0x3, P0 ;  /* 0x0000000700037c11 */ /* 0x000fca00080f1c03 */
[----:B------:R-:W0:Y:S04]  /*01a0*/  LDG.E R17, desc[UR8][R2.64+0xc] ;  /* 0x00000c0802117981 */ /* 0x000e28000c1e1900 */
[----:B------:R-:W2:Y:S04]  /*01b0*/  LDG.E R15, desc[UR8][R2.64+0x4] ;  /* 0x00000408020f7981 */ /* 0x000ea8000c1e1900 */
[----:B------:R-:W3:Y:S04]  /*01c0*/  LDG.E R13, desc[UR8][R2.64+0x14] ;  /* 0x00001408020d7981 */ /* 0x000ee8000c1e1900 */
[----:B------:R-:W4:Y:S04]  /*01d0*/  LDG.E R11, desc[UR8][R2.64+0x1c] ;  /* 0x00001c08020b7981 */ /* 0x000f28000c1e1900 */
[----:B------:R-:W4:Y:S04]  /*01e0*/  LDG.E R9, desc[UR8][R2.64+0x24] ;  /* 0x0000240802097981 */ /* 0x000f28000c1e1900 */
[----:B------:R-:W5:Y:S04]  /*01f0*/  LDG.E R14, desc[UR8][R2.64] ;  /* 0x00000008020e7981 */ /* 0x000f68000c1e1900 */
[----:B------:R-:W5:Y:S04]  /*0200*/  LDG.E R16, desc[UR8][R2.64+0x8] ;  /* 0x0000080802107981 */ /* 0x000f68000c1e1900 */
[----:B------:R-:W5:Y:S04]  /*0210*/  LDG.E R12, desc[UR8][R2.64+0x10] ;  /* 0x00001008020c7981 */ /* 0x000f68000c1e1900 */
[----:B------:R-:W5:Y:S04]  /*0220*/  LDG.E R10, desc[UR8][R2.64+0x18] ;  /* 0x00001808020a7981 */ /* 0x000f68000c1e1900 */
[----:B------:R1:W5:Y:S01]  /*0230*/  LDG.E R8, desc[UR8][R2.64+0x20] ;  /* 0x0000200802087981 */ /* 0x000362000c1e1900 */
[----:B------:R-:W1:Y:S01]  /*0240*/  S2UR UR5, SR_CgaCtaId ;  /* 0x00000000000579c3 */ /* 0x000e620000008800 */
[----:B------:R-:W-:Y:S01]  /*0250*/  UMOV UR4, 0x400 ;  /* 0x0000040000047882 */ /* 0x000fe20000000000 */
[----:B------:R-:W-:Y:S01]  /*0260*/  SHF.R.U32.HI R25, RZ, 0x5, R22 ;  /* 0x00000005ff197819 */ /* 0x000fe20000011616 */
[----:B------:R-:W1:Y:S02]  /*0270*/  S2R R30, SR_LANEID ;  /* 0x00000000001e7919 */ /* 0x000e640000000000 */
[----:B-1----:R-:W-:-:S03]  /*0280*/  ULEA UR4, UR5, UR4, 0x18 ;  /* 0x0000000405047291 */ /* 0x002fc6000f8ec0ff */
[----:B------:R-:W-:Y:S01]  /*0290*/  BAR.SYNC.DEFER_BLOCKING 0x0 ;  /* 0x0000000000007b1d */ /* 0x000fe20000010000 */
[----:B------:R-:W-:Y:S02]  /*02a0*/  ISETP.NE.AND P3, PT, R30, RZ, PT ;  /* 0x000000ff1e00720c */ /* 0x000fe40003f65270 */
[----:B0-----:R-:W-:Y:S02]  /*02b0*/  ISETP.GT.AND P1, PT, R17, UR6, PT ;  /* 0x0000000611007c0c */ /* 0x001fe4000bf24270 */
[----:B--2---:R-:W-:Y:S02]  /*02c0*/  ISETP.GT.AND P0, PT, R15, UR6, PT ;  /* 0x000000060f007c0c */ /* 0x004fe4000bf04270 */
[----:B---3--:R-:W-:Y:S02]  /*02d0*/  ISETP.GT.AND P2, PT, R13, UR6, PT ;  /* 0x000000060d007c0c */ /* 0x008fe4000bf44270 */
[----:B------:R-:W-:-:S05]  /*02e0*/  SEL R21, RZ, 0x1, !P0 ;  /* 0x00000001ff157807 */ /* 0x000fca0004000000 */
[----:B------:R-:W-:Y:S02]  /*02f0*/  VIADD R20, R21, 0x1 ;  /* 0x0000000115147836 */ /* 0x000fe40000000000 */
[----:B------:R-:W-:Y:S01]  /*0300*/  @!P1 IMAD.MOV R20, RZ, RZ, R21 ;  /* 0x000000ffff149224 */ /* 0x000fe200078e0215 */
[----:B----4-:R-:W-:-:S03]  /*0310*/  ISETP.GT.AND P1, PT, R11, UR6, PT ;  /* 0x000000060b007c0c */ /* 0x010fc6000bf24270 */
[----:B------:R-:W-:Y:S02]  /*0320*/  VIADD R19, R20, 0x1 ;  /* 0x0000000114137836 */ /* 0x000fe40000000000 */
[----:B------:R-:W-:Y:S01]  /*0330*/  @!P2 IMAD.MOV R19, RZ, RZ, R20 ;  /* 0x000000ffff13a224 */ /* 0x000fe200078e0214 */
[----:B------:R-:W-:-:S03]  /*0340*/  ISETP.GT.AND P2, PT, R9, UR6, PT ;  /* 0x0000000609007c0c */ /* 0x000fc6000bf44270 */
[----:B------:R-:W-:-:S04]  /*0350*/  VIADD R0, R19, 0x1 ;  /* 0x0000000113007836 */ /* 0x000fc80000000000 */
[----:B------:R-:W-:-:S04]  /*0360*/  @!P1 IMAD.MOV R0, RZ, RZ, R19 ;  /* 0x000000ffff009224 */ /* 0x000fc800078e0213 */
[----:B------:R-:W-:Y:S02]  /*0370*/  VIADD R24, R0, 0x1 ;  /* 0x0000000100187836 */ /* 0x000fe40000000000 */
[----:B------:R-:W-:Y:S01]  /*0380*/  @!P2 IMAD.MOV R24, RZ, RZ, R0 ;  /* 0x000000ffff18a224 */ /* 0x000fe200078e0200 */
[----:B------:R-:W-:-:S04]  /*0390*/  ISETP.NE.AND P2, PT, R30, 0x1f, PT ;  /* 0x0000001f1e00780c */ /* 0x000fc80003f45270 */
[----:B------:R-:W0:Y:S09]  /*03a0*/  SHFL.UP P1, R3, R24, 0x1, RZ ;  /* 0x0420000018037989 */ /* 0x000e3200000200ff */
[----:B------:R-:W-:Y:S01]  /*03b0*/  @!P2 LEA R26, R25, UR4, 0x2 ;  /* 0x00000004191aac11 */ /* 0x000fe2000f8e10ff */
[----:B0-----:R-:W-:-:S05]  /*03c0*/  @P1 IMAD.IADD R3, R3, 0x1, R24 ;  /* 0x0000000103031824 */ /* 0x001fca00078e0218 */
[----:B------:R-:W0:Y:S02]  /*03d0*/  SHFL.UP P1, R2, R3, 0x2, RZ ;  /* 0x0440000003027989 */ /* 0x000e2400000200ff */
[----:B0-----:R-:W-:-:S05]  /*03e0*/  @P1 IMAD.IADD R2, R3, 0x1, R2 ;  /* 0x0000000103021824 */ /* 0x001fca00078e0202 */
[----:B------:R-:W0:Y:S02]  /*03f0*/  SHFL.UP P1, R5, R2, 0x4, RZ ;  /* 0x0480000002057989 */ /* 0x000e2400000200ff */
[----:B0-----:R-:W-:-:S05]  /*0400*/  @P1 IMAD.IADD R5, R2, 0x1, R5 ;  /* 0x0000000102051824 */ /* 0x001fca00078e0205 */
[----:B------:R-:W0:Y:S02]  /*0410*/  SHFL.UP P1, R18, R5, 0x8, RZ ;  /* 0x0500000005127989 */ /* 0x000e2400000200ff */
[----:B0-----:R-:W-:-:S05]  /*0420*/  @P1 IMAD.IADD R18, R5, 0x1, R18 ;  /* 0x0000000105121824 */ /* 0x001fca00078e0212 */
[----:B------:R-:W0:Y:S02]  /*0430*/  SHFL.UP P1, R27, R18, 0x10, RZ ;  /* 0x06000000121b7989 */ /* 0x000e2400000200ff */
[----:B0-----:R-:W-:Y:S01]  /*0440*/  @P1 IMAD.IADD R27, R18, 0x1, R27 ;  /* 0x00000001121b1824 */ /* 0x001fe200078e021b */
[----:B------:R-:W-:Y:S01]  /*0450*/  ISETP.NE.AND P1, PT, R25, 0x2, PT ;  /* 0x000000021900780c */ /* 0x000fe20003f25270 */
[----:B------:R-:W-:Y:S02]  /*0460*/  IMAD.MOV.U32 R18, RZ, RZ, R22 ;  /* 0x000000ffff127224 */ /* 0x000fe400078e0016 */
[----:B------:R-:W-:Y:S01]  /*0470*/  IMAD.IADD R24, R27, 0x1, -R24 ;  /* 0x000000011b187824 */ /* 0x000fe200078e0a18 */
[----:B------:R-:W-:Y:S01]  /*0480*/  @!P2 STS [R26], R27 ;  /* 0x0000001b1a00a388 */ /* 0x000fe20000000800 */
[----:B------:R-:W-:Y:S01]  /*0490*/  BAR.SYNC.DEFER_BLOCKING 0x0 ;  /* 0x0000000000007b1d */ /* 0x000fe20000010000 */
[----:B------:R-:W-:Y:S02]  /*04a0*/  ISETP.NE.AND P4, PT, R18, RZ, PT ;  /* 0x000000ff1200720c */ /* 0x000fe40003f85270 */
[----:B------:R-:W-:-:S02]  /*04b0*/  ISETP.NE.AND P2, PT, R25, 0x3, PT ;  /* 0x000000031900780c */ /* 0x000fc40003f45270 */
[----:B------:R-:W-:-:S09]  /*04c0*/  SEL R24, R24, RZ, P3 ;  /* 0x000000ff18187207 */ /* 0x000fd20001800000 */
[----:B------:R-:W0:Y:S01]  /*04d0*/  @!P4 LDC.64 R22, c[0x0][0x3a0] ;  /* 0x0000e800ff16cb82 */ /* 0x000e220000000a00 */
[----:B------:R-:W-:Y:S01]  /*04e0*/  @!P4 IMAD.MOV.U32 R2, RZ, RZ, 0x65 ;  /* 0x00000065ff02c424 */ /* 0x000fe200078e00ff */
[----:B------:R-:W1:Y:S02]  /*04f0*/  LDS.128 R4, [UR4] ;  /* 0x00000004ff047984 */ /* 0x000e640008000c00 */
[----:B-1----:R-:W-:-:S04]  /*0500*/  IMAD.IADD R29, R4, 0x1, R5 ;  /* 0x00000001041d7824 */ /* 0x002fc800078e0205 */
[----:B------:R-:W-:Y:S01]  /*0510*/  IMAD.IADD R28, R6, 0x1, R29 ;  /* 0x00000001061c7824 */ /* 0x000fe200078e021d */
[----:B------:R-:W-:Y:S02]  /*0520*/  SEL R29, R29, R4, !P1 ;  /* 0x000000041d1d7207 */ /* 0x000fe40004800000 */
[----:B------:R-:W-:Y:S01]  /*0530*/  ISETP.GE.U32.AND P1, PT, R18, 0x20, PT ;  /* 0x000000201200780c */ /* 0x000fe20003f26070 */
[----:B------:R-:W-:Y:S01]  /*0540*/  IMAD.IADD R3, R7, 0x1, R28 ;  /* 0x0000000107037824 */ /* 0x000fe200078e021c */
[----:B------:R-:W-:-:S04]  /*0550*/  SEL R29, R28, R29, !P2 ;  /* 0x0000001d1c1d7207 */ /* 0x000fc80005000000 */
[----:B0-----:R0:W-:Y:S01]  /*0560*/  @!P4 ST.E.64.STRONG.GPU desc[UR8][R22.64+0x100], R2 ;  /* 0x000100021600c985 */ /* 0x0011e2000c10fb08 */
[----:B------:R-:W-:Y:S02]  /*0570*/  SEL R29, R29, RZ, P1 ;  /* 0x000000ff1d1d7207 */ /* 0x000fe40000800000 */
[----:B------:R-:W-:-:S03]  /*0580*/  ISETP.GT.AND P1, PT, R3, 0x80, PT ;  /* 0x000000800300780c */ /* 0x000fc60003f24270 */
[----:B------:R-:W-:-:S04]  /*0590*/  IMAD.IADD R29, R29, 0x1, R24 ;  /* 0x000000011d1d7824 */ /* 0x000fc800078e0218 */
[--C-:B------:R-:W-:Y:S02]  /*05a0*/  IMAD.IADD R21, R21, 0x1, R29.reuse ;  /* 0x0000000115157824 */ /* 0x100fe400078e021d */
[--C-:B------:R-:W-:Y:S02]  /*05b0*/  IMAD.IADD R20, R20, 0x1, R29.reuse ;  /* 0x0000000114147824 */ /* 0x100fe400078e021d */
[--C-:B------:R-:W-:Y:S02]  /*05c0*/  IMAD.IADD R19, R19, 0x1, R29.reuse ;  /* 0x0000000113137824 */ /* 0x100fe400078e021d */
[----:B------:R-:W-:Y:S01]  /*05d0*/  IMAD.IADD R0, R0, 0x1, R29 ;  /* 0x0000000100007824 */ /* 0x000fe200078e021d */
[----:B0-----:R-:W-:Y:S06]  /*05e0*/  @P1 BRA `(.L_x_2) ;  /* 0x0000000400381947 */ /* 0x001fec0003800000 */
[----:B------:R-:W-:Y:S04]  /*05f0*/  BSSY.RECONVERGENT B0, `(.L_x_3) ;  /* 0x000000e000007945 */ /* 0x000fe80003800200 */
[----:B------:R-:W-:Y:S05]  /*0600*/  @!P0 BRA `(.L_x_4) ;  /* 0x0000000000308947 */ /* 0x000fea0003800000 */
[----:B------:R-:W-:Y:S01]  /*0610*/  UISETP.NE.AND UP0, UPT, UR10, URZ, UPT ;  /* 0x000000ff0a00728c */ /* 0x000fe2000bf05270 */
[----:B------:R-:W-:Y:S01]  /*0620*/  CS2R R2, SRZ ;  /* 0x0000000000027805 */ /* 0x000fe2000001ff00 */
[----:B------:R-:W0:Y:S07]  /*0630*/  LDCU.64 UR4, c[0x0][0x390] ;  /* 0x00007200ff0477ac */ /* 0x000e2e0008000a00 */
[----:B------:R-:W-:Y:S05]  /*0640*/  BRA.U UP0, `(.L_x_5) ;  /* 0x0000000100087547 */ /* 0x000fea000b800000 */
[----:B------:R-:W1:Y:S02]  /*0650*/  LDC.64 R2, c[0x0][0x3d0] ;  /* 0x0000f400ff027b82 */ /* 0x000e640000000a00 */
[----:B-1----:R-:W5:Y:S02]  /*0660*/  LDG.E.64 R2, desc[UR8][R2.64] ;  /* 0x0000000802027981 */ /* 0x002f64000c1e1b00 */
.L_x_5:
[----:B-----5:R-:W-:-:S04]  /*0670*/  IADD3 R4, P0, PT, R29, R2, RZ ;  /* 0x000000021d047210 */ /* 0x020fc80007f1e0ff */
[----:B------:R-:W-:Y:S02]  /*0680*/  LEA.HI.X.SX32 R3, R29, R3, 0x1, P0 ;  /* 0x000000031d037211 */ /* 0x000fe400000f0eff */
[----:B0-----:R-:W-:-:S04]  /*0690*/  LEA R2, P0, R4, UR4, 0x3 ;  /* 0x0000000404027c11 */ /* 0x001fc8000f8018ff */
[----:B------:R-:W-:-:S05]  /*06a0*/  LEA.HI.X R3, R4, UR5, R3, 0x3, P0 ;  /* 0x0000000504037c11 */ /* 0x000fca00080f1c03 */
[----:B------:R0:W-:Y:S04]  /*06b0*/  STG.E desc[UR8][R2.64], R14 ;  /* 0x0000000e02007986 */ /* 0x0001e8000c101908 */
[----:B------:R0:W-:Y:S02]  /*06c0*/  STG.E desc[UR8][R2.64+0x4], R15 ;  /* 0x0000040f02007986 */ /* 0x0001e4000c101908 */
.L_x_4:
[----:B------:R-:W-:Y:S05]  /*06d0*/  BSYNC.RECONVERGENT B0 ;  /* 0x0000000000007941 */ /* 0x000fea0003800200 */
.L_x_3:
[----:B------:R-:W-:Y:S01]  /*06e0*/  ISETP.GT.AND P0, PT, R17, UR6, PT ;  /* 0x0000000611007c0c */ /* 0x000fe2000bf04270 */
[----:B------:R-:W-:-:S12]  /*06f0*/  BSSY.RECONVERGENT B0, `(.L_x_6) ;  /* 0x000000e000007945 */ /* 0x000fd80003800200 */
[----:B------:R-:W-:Y:S05]  /*0700*/  @!P0 BRA `(.L_x_7) ;  /* 0x0000000000308947 */ /* 0x000fea0003800000 */
[----:B------:R-:W-:Y:S01]  /*0710*/  UISETP.NE.AND UP0, UPT, UR10, URZ, UPT ;  /* 0x000000ff0a00728c */ /* 0x000fe2000bf05270 */
[----:B0-----:R-:W-:Y:S01]  /*0720*/  CS2R R2, SRZ ;  /* 0x0000000000027805 */ /* 0x001fe2000001ff00 */
[----:B------:R-:W0:Y:S07]  /*0730*/  LDCU.64 UR4, c[0x0][0x390] ;  /* 0x00007200ff0477ac */ /* 0x000e2e0008000a00 */
[----:B------:R-:W-:Y:S05]  /*0740*/  BRA.U UP0, `(.L_x_8) ;  /* 0x0000000100087547 */ /* 0x000fea000b800000 */
[----:B------:R-:W1:Y:S02]  /*0750*/  LDC.64 R2, c[0x0][0x3d0] ;  /* 0x0000f400ff027b82 */ /* 0x000e640000000a00 */
[----:B-1----:R-:W5:Y:S02]  /*0760*/  LDG.E.64 R2, desc[UR8][R2.64] ;  /* 0x0000000802027981 */ /* 0x002f64000c1e1b00 */
.L_x_8:
[----:B-----5:R-:W-:-:S04]  /*0770*/  IADD3 R4, P0, PT, R21, R2, RZ ;  /* 0x0000000215047210 */ /* 0x020fc80007f1e0ff */
[----:B------:R-:W-:Y:S02]  /*0780*/  LEA.HI.X.SX32 R3, R21, R3, 0x1, P0 ;  /* 0x0000000315037211 */ /* 0x000fe400000f0eff */
[----:B0-----:R-:W-:-:S04]  /*0790*/  LEA R2, P0, R4, UR4, 0x3 ;  /* 0x0000000404027c11 */ /* 0x001fc8000f8018ff */
[----:B------:R-:W-:-:S05]  /*07a0*/  LEA.HI.X R3, R4, UR5, R3, 0x3, P0 ;  /* 0x0000000504037c11 */ /* 0x000fca00080f1c03 */
[----:B------:R1:W-:Y:S04]  /*07b0*/  STG.E desc[UR8][R2.64], R16 ;  /* 0x0000001002007986 */ /* 0x0003e8000c101908 */
[----:B------:R1:W-:Y:S02]  /*07c0*/  STG.E desc[UR8][R2.64+0x4], R17 ;  /* 0x0000041102007986 */ /* 0x0003e4000c101908 */
.L_x_7:
[----:B------:R-:W-:Y:S05]  /*07d0*/  BSYNC.RECONVERGENT B0 ;  /* 0x0000000000007941 */ /* 0x000fea0003800200 */
.L_x_6:
[----:B------:R-:W-:Y:S01]  /*07e0*/  ISETP.GT.AND P0, PT, R13, UR6, PT ;  /* 0x000000060d007c0c */ /* 0x000fe2000bf04270 */
[----:B------:R-:W-:-:S12]  /*07f0*/  BSSY.RECONVERGENT B0, `(.L_x_9) ;  /* 0x000000e000007945 */ /* 0x000fd80003800200 */
[----:B------:R-:W-:Y:S05]  /*0800*/  @!P0 BRA `(.L_x_10) ;  /* 0x0000000000308947 */ /* 0x000fea0003800000 */
[----:B------:R-:W-:Y:S01]  /*0810*/  UISETP.NE.AND UP0, UPT, UR10, URZ, UPT ;  /* 0x000000ff0a00728c */ /* 0x000fe2000bf05270 */
[----:B01----:R-:W-:Y:S01]  /*0820*/  CS2R R2, SRZ ;  /* 0x0000000000027805 */ /* 0x003fe2000001ff00 */
[----:B------:R-:W0:Y:S07]  /*0830*/  LDCU.64 UR4, c[0x0][0x390] ;  /* 0x00007200ff0477ac */ /* 0x000e2e0008000a00 */
[----:B------:R-:W-:Y:S05]  /*0840*/  BRA.U UP0, `(.L_x_11) ;  /* 0x0000000100087547 */ /* 0x000fea000b800000 */
[----:B------:R-:W1:Y:S02]  /*0850*/  LDC.64 R2, c[0x0][0x3d0] ;  /* 0x0000f400ff027b82 */ /* 0x000e640000000a00 */
[----:B-1----:R-:W5:Y:S02]  /*0860*/  LDG.E.64 R2, desc[UR8][R2.64] ;  /* 0x0000000802027981 */ /* 0x002f64000c1e1b00 */
.L_x_11:
[----:B-----5:R-:W-:-:S04]  /*0870*/  IADD3 R4, P0, PT, R20, R2, RZ ;  /* 0x0000000214047210 */ /* 0x020fc80007f1e0ff */
[----:B------:R-:W-:Y:S02]  /*0880*/  LEA.HI.X.SX32 R3, R20, R3, 0x1, P0 ;  /* 0x0000000314037211 */ /* 0x000fe400000f0eff */
[----:B0-----:R-:W-:-:S04]  /*0890*/  LEA R2, P0, R4, UR4, 0x3 ;  /* 0x0000000404027c11 */ /* 0x001fc8000f8018ff */
[----:B------:R-:W-:-:S05]  /*08a0*/  LEA.HI.X R3, R4, UR5, R3, 0x3, P0 ;  /* 0x0000000504037c11 */ /* 0x000fca00080f1c03 */
[----:B------:R2:W-:Y:S04]  /*08b0*/  STG.E desc[UR8][R2.64], R12 ;  /* 0x0000000c02007986 */ /* 0x0005e8000c101908 */
[----:B------:R2:W-:Y:S02]  /*08c0*/  STG.E desc[UR8][R2.64+0x4], R13 ;  /* 0x0000040d02007986 */ /* 0x0005e4000c101908 */
.L_x_10:
[----:B------:R-:W-:Y:S05]  /*08d0*/  BSYNC.RECONVERGENT B0 ;  /* 0x0000000000007941 */ /* 0x000fea0003800200 */
.L_x_9:
[----:B------:R-:W-:Y:S01]  /*08e0*/  ISETP.GT.AND P0, PT, R11, UR6, PT ;  /* 0x000000060b007c0c */ /* 0x000fe2000bf04270 */
[----:B------:R-:W-:-:S12]  /*08f0*/  BSSY.RECONVERGENT B0, `(.L_x_12) ;  /* 0x000000e000007945 */ /* 0x000fd80003800200 */
[----:B------:R-:W-:Y:S05]  /*0900*/  @!P0 BRA `(.L_x_13) ;  /* 0x0000000000308947 */ /* 0x000fea0003800000 */
[----:B------:R-:W-:Y:S01]  /*0910*/  UISETP.NE.AND UP0, UPT, UR10, URZ, UPT ;  /* 0x000000ff0a00728c */ /* 0x000fe2000bf05270 */
[----:B012---:R-:W-:Y:S01]  /*0920*/  CS2R R2, SRZ ;  /* 0x0000000000027805 */ /* 0x007fe2000001ff00 */
[----:B------:R-:W0:Y:S07]  /*0930*/  LDCU.64 UR4, c[0x0][0x390] ;  /* 0x00007200ff0477ac */ /* 0x000e2e0008000a00 */
[----:B------:R-:W-:Y:S05]  /*0940*/  BRA.U UP0, `(.L_x_14) ;  /* 0x0000000100087547 */ /* 0x000fea000b800000 */
[----:B------:R-:W1:Y:S02]  /*0950*/  LDC.64 R2, c[0x0][0x3d0] ;  /* 0x0000f400ff027b82 */ /* 0x000e640000000a00 */
[----:B-1----:R-:W5:Y:S02]  /*0960*/  LDG.E.64 R2, desc[UR8][R2.64] ;  /* 0x0000000802027981 */ /* 0x002f64000c1e1b00 */
.L_x_14:
[----:B-----5:R-:W-:-:S04]  /*0970*/  IADD3 R4, P0, PT, R19, R2, RZ ;  /* 0x0000000213047210 */ /* 0x020fc80007f1e0ff */
[----:B------:R-:W-:Y:S02]  /*0980*/  LEA.HI.X.SX32 R3, R19, R3, 0x1, P0 ;  /* 0x0000000313037211 */ /* 0x000fe400000f0eff */
[----:B0-----:R-:W-:-:S04]  /*0990*/  LEA R2, P0, R4, UR4, 0x3 ;  /* 0x0000000404027c11 */ /* 0x001fc8000f8018ff */
[----:B------:R-:W-:-:S05]  /*09a0*/  LEA.HI.X R3, R4, UR5, R3, 0x3, P0 ;  /* 0x0000000504037c11 */ /* 0x000fca00080f1c03 */
[----:B------:R3:W-:Y:S04]  /*09b0*/  STG.E desc[UR8][R2.64], R10 ;  /* 0x0000000a02007986 */ /* 0x0007e8000c101908 */
[----:B------:R3:W-:Y:S02]  /*09c0*/  STG.E desc[UR8][R2.64+0x4], R11 ;  /* 0x0000040b02007986 */ /* 0x0007e4000c101908 */
.L_x_13:
[----:B------:R-:W-:Y:S05]  /*09d0*/  BSYNC.RECONVERGENT B0 ;  /* 0x0000000000007941 */ /* 0x000fea0003800200 */
.L_x_12:
[----:B------:R-:W-:-:S13]  /*09e0*/  ISETP.GT.AND P0, PT, R9, UR6, PT ;  /* 0x0000000609007c0c */ /* 0x000fda000bf04270 */
[----:B------:R-:W-:Y:S05]  /*09f0*/  @!P0 EXIT ;  /* 0x000000000000894d */ /* 0x000fea0003800000 */
[----:B------:R-:W-:Y:S01]  /*0a00*/  UISETP.NE.AND UP0, UPT, UR10, URZ, UPT ;  /* 0x000000ff0a00728c */ /* 0x000fe2000bf05270 */
[----:B0123--:R-:W-:-:S08]  /*0a10*/  CS2R R2, SRZ ;  /* 0x0000000000027805 */ /* 0x00ffd0000001ff00 */
[----:B------:R-:W-:Y:S05]  /*0a20*/  BRA.U UP0, `(.L_x_15) ;  /* 0x0000000100087547 */ /* 0x000fea000b800000 */
[----:B------:R-:W0:Y:S02]  /*0a30*/  LDC.64 R2, c[0x0][0x3d0] ;  /* 0x0000f400ff027b82 */ /* 0x000e240000000a00 */
[----:B0-----:R-:W5:Y:S02]  /*0a40*/  LDG.E.64 R2, desc[UR8][R2.64] ;  /* 0x0000000802027981 */ /* 0x001f64000c1e1b00 */
.L_x_15:
[----:B------:R-:W0:Y:S01]  /*0a50*/  LDCU.64 UR4, c[0x0][0x390] ;  /* 0x00007200ff0477ac */ /* 0x000e220008000a00 */
[----:B-----5:R-:W-:-:S04]  /*0a60*/  IADD3 R4, P0, PT, R0, R2, RZ ;  /* 0x0000000200047210 */ /* 0x020fc80007f1e0ff */
[----:B------:R-:W-:Y:S02]  /*0a70*/  LEA.HI.X.SX32 R3, R0, R3, 0x1, P0 ;  /* 0x0000000300037211 */ /* 0x000fe400000f0eff */
[----:B0-----:R-:W-:-:S04]  /*0a80*/  LEA R2, P0, R4, UR4, 0x3 ;  /* 0x0000000404027c11 */ /* 0x001fc8000f8018ff */
[----:B------:R-:W-:-:S05]  /*0a90*/  LEA.HI.X R3, R4, UR5, R3, 0x3, P0 ;  /* 0x0000000504037c11 */ /* 0x000fca00080f1c03 */
[----:B------:R-:W-:Y:S04]  /*0aa0*/  STG.E desc[UR8][R2.64], R8 ;  /* 0x0000000802007986 */ /* 0x000fe8000c101908 */
[----:B------:R-:W-:Y:S01]  /*0ab0*/  STG.E desc[UR8][R2.64+0x4], R9 ;  /* 0x0000040902007986 */ /* 0x000fe2000c101908 */
[----:B------:R-:W-:Y:S05]  /*0ac0*/  EXIT ;  /* 0x000000000000794d */ /* 0x000fea0003800000 */
.L_x_2:
[----:B------:R-:W-:Y:S01]  /*0ad0*/  BAR.SYNC.DEFER_BLOCKING 0x0 ;  /* 0x0000000000007b1d */ /* 0x000fe20000010000 */
[----:B------:R-:W-:Y:S02]  /*0ae0*/  ISETP.GT.AND P0, PT, R15, UR6, PT ;  /* 0x000000060f007c0c */ /* 0x000fe4000bf04270 */
[----:B------:R-:W-:Y:S02]  /*0af0*/  ISETP.GT.AND P1, PT, R17, UR6, PT ;  /* 0x0000000611007c0c */ /* 0x000fe4000bf24270 */
[----:B------:R-:W-:Y:S02]  /*0b00*/  ISETP.GT.AND P2, PT, R13, UR6, PT ;  /* 0x000000060d007c0c */ /* 0x000fe4000bf44270 */
[----:B------:R-:W-:Y:S02]  /*0b10*/  ISETP.GT.AND P3, PT, R11, UR6, PT ;  /* 0x000000060b007c0c */ /* 0x000fe4000bf64270 */
[----:B------:R-:W-:-:S05]  /*0b20*/  ISETP.GT.AND P4, PT, R9, UR6, PT ;  /* 0x0000000609007c0c */ /* 0x000fca000bf84270 */
[----:B------:R-:W-:Y:S02]  /*0b30*/  @P0 LEA R2, R29, UR4, 0x3 ;  /* 0x000000041d020c11 */ /* 0x000fe4000f8e18ff */
[----:B------:R-:W-:Y:S02]  /*0b40*/  @P1 LEA R21, R21, UR4, 0x3 ;  /* 0x0000000415151c11 */ /* 0x000fe4000f8e18ff */
[----:B------:R-:W-:Y:S02]  /*0b50*/  @P2 LEA R20, R20, UR4, 0x3 ;  /* 0x0000000414142c11 */ /* 0x000fe4000f8e18ff */
[----:B------:R-:W-:Y:S02]  /*0b60*/  @P3 LEA R19, R19, UR4, 0x3 ;  /* 0x0000000413133c11 */ /* 0x000fe4000f8e18ff */
[----:B------:R-:W-:Y:S01]  /*0b70*/  @P4 LEA R0, R0, UR4, 0x3 ;  /* 0x0000000400004c11 */ /* 0x000fe2000f8e18ff */
[----:B-----5:R0:W-:Y:S01]  /*0b80*/  @P0 STS.64 [R2], R14 ;  /* 0x0000000e02000388 */ /* 0x0201e20000000a00 */
[----:B------:R-:W-:-:S03]  /*0b90*/  ISETP.GE.U32.AND P0, PT, R18, R3, PT ;  /* 0x000000031200720c */ /* 0x000fc60003f06070 */
[----:B------:R0:W-:Y:S04]  /*0ba0*/  @P1 STS.64 [R21], R16 ;  /* 0x0000001015001388 */ /* 0x0001e80000000a00 */
[----:B------:R0:W-:Y:S04]  /*0bb0*/  @P2 STS.64 [R20], R12 ;  /* 0x0000000c14002388 */ /* 0x0001e80000000a00 */
[----:B------:R0:W-:Y:S04]  /*0bc0*/  @P3 STS.64 [R19], R10 ;  /* 0x0000000a13003388 */ /* 0x0001e80000000a00 */
[----:B------:R0:W-:Y:S01]  /*0bd0*/  @P4 STS.64 [R0], R8 ;  /* 0x0000000800004388 */ /* 0x0001e20000000a00 */
[----:B------:R-:W-:Y:S06]  /*0be0*/  BAR.SYNC.DEFER_BLOCKING 0x0 ;  /* 0x0000000000007b1d */ /* 0x000fec0000010000 */
[----:B------:R-:W-:Y:S05]  /*0bf0*/  @P0 EXIT ;  /* 0x000000000000094d */ /* 0x000fea0003800000 */
[----:B------:R-:W-:Y:S01]  /*0c00*/  IADD3 R5, PT, PT, R7, R5, R6 ;  /* 0x0000000507057210 */ /* 0x000fe20007ffe006 */
[----:B------:R-:W1:Y:S01]  /*0c10*/  LDCU.64 UR6, c[0x0][0x390] ;  /* 0x00007200ff0677ac */ /* 0x000e620008000a00 */
[----:B0-----:R-:W-:Y:S01]  /*0c20*/  LOP3.LUT R0, RZ, R18, RZ, 0x33, !PT ;  /* 0x00000012ff007212 */ /* 0x001fe200078e33ff */
[----:B------:R-:W-:Y:S03]  /*0c30*/  BSSY.RECONVERGENT B0, `(.L_x_16) ;  /* 0x000001d000007945 */ /* 0x000fe60003800200 */
[----:B------:R-:W-:-:S04]  /*0c40*/  IADD3 R12, PT, PT, R0, R5, R4 ;  /* 0x00000005000c7210 */ /* 0x000fc80007ffe004 */
[----:B------:R-:W-:-:S04]  /*0c50*/  LOP3.LUT R0, R12, 0x180, RZ, 0xc0, !PT ;  /* 0x000001800c007812 */ /* 0x000fc800078ec0ff */
[----:B------:R-:W-:-:S13]  /*0c60*/  ISETP.NE.AND P0, PT, R0, 0x180, PT ;  /* 0x000001800000780c */ /* 0x000fda0003f05270 */
[----:B-1----:R-:W-:Y:S05]  /*0c70*/  @!P0 BRA `(.L_x_17) ;  /* 0x0000000000608947 */ /* 0x002fea0003800000 */
[----:B------:R-:W-:Y:S01]  /*0c80*/  LEA.HI R0, R12, 0x1, RZ, 0x19 ;  /* 0x000000010c007811 */ /* 0x000fe200078fc8ff */
[----:B------:R-:W-:Y:S01]  /*0c90*/  BSSY.RECONVERGENT B1, `(.L_x_17) ;  /* 0x0000016000017945 */ /* 0x000fe20003800200 */
[----:B------:R-:W-:Y:S01]  /*0ca0*/  ISETP.NE.AND P2, PT, RZ, UR10, PT ;  /* 0x0000000aff007c0c */ /* 0x000fe2000bf45270 */
[----:B------:R-:W-:Y:S01]  /*0cb0*/  IMAD.MOV.U32 R11, RZ, RZ, RZ ;  /* 0x000000ffff0b7224 */ /* 0x000fe200078e00ff */
[----:B------:R-:W-:Y:S02]  /*0cc0*/  LOP3.LUT R0, R0, 0x3, RZ, 0xc0, !PT ;  /* 0x0000000300007812 */ /* 0x000fe400078ec0ff */
[----:B------:R-:W-:-:S03]  /*0cd0*/  LEA R2, R18, UR4, 0x3 ;  /* 0x0000000412027c11 */ /* 0x000fc6000f8e18ff */
[----:B------:R-:W-:-:S07]  /*0ce0*/  IMAD.MOV R0, RZ, RZ, -R0 ;  /* 0x000000ffff007224 */ /* 0x000fce00078e0a00 */
.L_x_18:
[----:B0-----:R-:W0:Y:S01]  /*0cf0*/  @!P2 LDC.64 R6, c[0x0][0x3d0] ;  /* 0x0000f400ff06ab82 */ /* 0x001e220000000a00 */
[----:B------:R-:W-:Y:S01]  /*0d00*/  CS2R R4, SRZ ;  /* 0x0000000000047805 */ /* 0x000fe2000001ff00 */
[----:B------:R1:W2:Y:S05]  /*0d10*/  LDS.64 R8, [R2] ;  /* 0x0000000002087984 */ /* 0x0002aa0000000a00 */
[----:B0-----:R-:W3:Y:S01]  /*0d20*/  @!P2 LDG.E.64 R4, desc[UR8][R6.64] ;  /* 0x000000080604a981 */ /* 0x001ee2000c1e1b00 */
[----:B------:R-:W-:Y:S02]  /*0d30*/  VIADD R0, R0, 0x1 ;  /* 0x0000000100007836 */ /* 0x000fe40000000000 */
[----:B-1----:R-:W-:Y:S01]  /*0d40*/  VIADD R2, R2, 0x400 ;  /* 0x0000040002027836 */ /* 0x002fe20000000000 */
[----:B---3--:R-:W-:-:S02]  /*0d50*/  IADD3 R10, P0, PT, R18, R4, RZ ;  /* 0x00000004120a7210 */ /* 0x008fc40007f1e0ff */
[----:B------:R-:W-:-:S03]  /*0d60*/  IADD3 R18, P1, PT, R18, 0x80, RZ ;  /* 0x0000008012127810 */ /* 0x000fc60007f3e0ff */
[----:B------:R-:W-:Y:S01]  /*0d70*/  IMAD.X R5, R11, 0x1, R5, P0 ;  /* 0x000000010b057824 */ /* 0x000fe200000e0605 */
[----:B------:R-:W-:Y:S01]  /*0d80*/  LEA R4, P0, R10, UR6, 0x3 ;  /* 0x000000060a047c11 */ /* 0x000fe2000f8018ff */
[----:B------:R-:W-:-:S03]  /*0d90*/  IMAD.X R11, RZ, RZ, R11, P1 ;  /* 0x000000ffff0b7224 */ /* 0x000fc600008e060b */
[----:B------:R-:W-:Y:S02]  /*0da0*/  LEA.HI.X R5, R10, UR7, R5, 0x3, P0 ;  /* 0x000000070a057c11 */ /* 0x000fe400080f1c05 */
[----:B------:R-:W-:-:S03]  /*0db0*/  ISETP.NE.AND P0, PT, R0, RZ, PT ;  /* 0x000000ff0000720c */ /* 0x000fc60003f05270 */
[----:B--2---:R0:W-:Y:S04]  /*0dc0*/  STG.E desc[UR8][R4.64], R8 ;  /* 0x0000000804007986 */ /* 0x0041e8000c101908 */
[----:B------:R0:W-:Y:S06]  /*0dd0*/  STG.E desc[UR8][R4.64+0x4], R9 ;  /* 0x0000040904007986 */ /* 0x0001ec000c101908 */
[----:B------:R-:W-:Y:S05]  /*0de0*/  @P0 BRA `(.L_x_18) ;  /* 0xfffffffc00c00947 */ /* 0x000fea000383ffff */
[----:B------:R-:W-:Y:S05]  /*0df0*/  BSYNC.RECONVERGENT B1 ;  /* 0x0000000000017941 */ /* 0x000fea0003800200 */
.L_x_17:
[----:B------:R-:W-:Y:S05]  /*0e00*/  BSYNC.RECONVERGENT B0 ;  /* 0x0000000000007941 */ /* 0x000fea0003800200 */
.L_x_16:
[----:B------:R-:W-:-:S13]  /*0e10*/  ISETP.GE.U32.AND P0, PT, R12, 0x180, PT ;  /* 0x000001800c00780c */ /* 0x000fda0003f06070 */
[----:B------:R-:W-:Y:S05]  /*0e20*/  @!P0 EXIT ;  /* 0x000000000000894d */ /* 0x000fea0003800000 */
[----:B------:R-:W1:Y:S01]  /*0e30*/  S2UR UR7, SR_CgaCtaId ;  /* 0x00000000000779c3 */ /* 0x000e620000008800 */
[----:B------:R-:W2:Y:S01]  /*0e40*/  LDCU.64 UR4, c[0x0][0x390] ;  /* 0x00007200ff0477ac */ /* 0x000ea20008000a00 */
[----:B0-----:R-:W-:Y:S01]  /*0e50*/  IMAD.WIDE.U32 R4, R18, 0x8, RZ ;  /* 0x0000000812047825 */ /* 0x001fe200078e00ff */
[----:B------:R-:W-:Y:S01]  /*0e60*/  UMOV UR6, 0x400 ;  /* 0x0000040000067882 */ /* 0x000fe20000000000 */
[----:B------:R-:W-:Y:S02]  /*0e70*/  UISETP.NE.AND UP1, UPT, UR10, URZ, UPT ;  /* 0x000000ff0a00728c */ /* 0x000fe4000bf25270 */
[----:B------:R-:W-:-:S04]  /*0e80*/  IMAD.MOV.U32 R0, RZ, RZ, R4 ;  /* 0x000000ffff007224 */ /* 0x000fc800078e0004 */
[----:B------:R-:W-:Y:S01]  /*0e90*/  PLOP3.LUT P0, PT, PT, PT, UP1, 0x80, 0x8 ;  /* 0x000000000008781c */ /* 0x000fe20003f0f018 */
[----:B--2---:R-:W-:-:S04]  /*0ea0*/  UIADD3 UR4, UP0, UPT, UR4, 0xc04, URZ ;  /* 0x00000c0404047890 */ /* 0x004fc8000ff1e0ff */
[----:B------:R-:W-:Y:S02]  /*0eb0*/  UIADD3.X UR5, UPT, UPT, URZ, UR5, URZ, UP0, !UPT ;  /* 0x00000005ff057290 */ /* 0x000fe400087fe4ff */
[----:B-1----:R-:W-:Y:S02]  /*0ec0*/  ULEA UR6, UR7, UR6, 0x18 ;  /* 0x0000000607067291 */ /* 0x002fe4000f8ec0ff */
[----:B------:R-:W-:-:S04]  /*0ed0*/  UISETP.NE.AND UP0, UPT, UR10, URZ, UPT ;  /* 0x000000ff0a00728c */ /* 0x000fc8000bf05270 */
[----:B------:R-:W-:-:S05]  /*0ee0*/  LEA R2, R18, UR6, 0x3 ;  /* 0x0000000612027c11 */ /* 0x000fca000f8e18ff */
[----:B------:R-:W-:-:S07]  /*0ef0*/  VIADD R2, R2, 0x800 ;  /* 0x0000080002027836 */ /* 0x000fce0000000000 */
.L_x_19:
[----:B------:R-:W0:Y:S01]  /*0f00*/  @!P0 LDC.64 R10, c[0x0][0x3d0] ;  /* 0x0000f400ff0a8b82 */ /* 0x000e220000000a00 */
[----:B-1----:R-:W-:Y:S01]  /*0f10*/  CS2R R6, SRZ ;  /* 0x0000000000067805 */ /* 0x002fe2000001ff00 */
[----:B------:R-:W1:Y:S01]  /*0f20*/  LDS.64 R16, [R2+-0x800] ;  /* 0xfff8000002107984 */ /* 0x000e620000000a00 */
[----:B------:R-:W-:-:S03]  /*0f30*/  CS2R R8, SRZ ;  /* 0x0000000000087805 */ /* 0x000fc6000001ff00 */
[----:B------:R-:W2:Y:S04]  /*0f40*/  LDS.64 R20, [R2+-0x400] ;  /* 0xfffc000002147984 */ /* 0x000ea80000000a00 */
[----:B0-----:R-:W3:Y:S01]  /*0f50*/  @!P0 LDG.E.64 R6, desc[UR8][R10.64] ;  /* 0x000000080a068981 */ /* 0x001ee2000c1e1b00 */
[----:B------:R-:W-:-:S13]  /*0f60*/  PLOP3.LUT P0, PT, PT, PT, UP0, 0x80, 0x8 ;  /* 0x000000000008781c */ /* 0x000fda0003f0f008 */
[----:B------:R-:W0:Y:S01]  /*0f70*/  @!P0 LDC.64 R12, c[0x0][0x3d0] ;  /* 0x0000f400ff0c8b82 */ /* 0x000e220000000a00 */
[----:B---3--:R-:W-:-:S04]  /*0f80*/  LEA R4, P1, R6, R0, 0x3 ;  /* 0x0000000006047211 */ /* 0x008fc800078218ff */
[----:B------:R-:W-:Y:S02]  /*0f90*/  LEA.HI.X R7, R6, R5, R7, 0x3, P1 ;  /* 0x0000000506077211 */ /* 0x000fe400008f1c07 */
[----:B------:R-:W-:-:S04]  /*0fa0*/  IADD3 R6, P1, PT, R4, UR4, RZ ;  /* 0x0000000404067c10 */ /* 0x000fc8000ff3e0ff */
[----:B------:R-:W-:-:S05]  /*0fb0*/  IADD3.X R7, PT, PT, R7, UR5, RZ, P1, !PT ;  /* 0x0000000507077c10 */ /* 0x000fca0008ffe4ff */
[----:B-1----:R-:W-:Y:S04]  /*0fc0*/  STG.E desc[UR8][R6.64+-0xc04], R16 ;  /* 0xfff3fc1006007986 */ /* 0x002fe8000c101908 */
[----:B------:R1:W-:Y:S04]  /*0fd0*/  STG.E desc[UR8][R6.64+-0xc00], R17 ;  /* 0xfff4001106007986 */ /* 0x0003e8000c101908 */
[----:B0-----:R-:W3:Y:S01]  /*0fe0*/  @!P0 LDG.E.64 R8, desc[UR8][R12.64] ;  /* 0x000000080c088981 */ /* 0x001ee2000c1e1b00 */
[----:B------:R-:W0:Y:S01]  /*0ff0*/  @!P0 LDC.64 R14, c[0x0][0x3d0] ;  /* 0x0000f400ff0e8b82 */ /* 0x000e220000000a00 */
[----:B------:R-:W-:-:S02]  /*1000*/  CS2R R10, SRZ ;  /* 0x00000000000a7805 */ /* 0x000fc4000001ff00 */
[----:B------:R-:W4:Y:S01]  /*1010*/  LDS.64 R16, [R2] ;  /* 0x0000000002107984 */ /* 0x000f220000000a00 */
[----:B---3--:R-:W-:-:S04]  /*1020*/  LEA R4, P1, R8, R0, 0x3 ;  /* 0x0000000008047211 */ /* 0x008fc800078218ff */
[----:B------:R-:W-:Y:S02]  /*1030*/  LEA.HI.X R9, R8, R5, R9, 0x3, P1 ;  /* 0x0000000508097211 */ /* 0x000fe400008f1c09 */
[----:B------:R-:W-:-:S04]  /*1040*/  IADD3 R8, P1, PT, R4, UR4, RZ ;  /* 0x0000000404087c10 */ /* 0x000fc8000ff3e0ff */
[----:B------:R-:W-:-:S05]  /*1050*/  IADD3.X R9, PT, PT, R9, UR5, RZ, P1, !PT ;  /* 0x0000000509097c10 */ /* 0x000fca0008ffe4ff */
[----:B--2---:R-:W-:Y:S04]  /*1060*/  STG.E desc[UR8][R8.64+-0x804], R20 ;  /* 0xfff7fc1408007986 */ /* 0x004fe8000c101908 */
[----:B------:R-:W-:Y:S04]  /*1070*/  STG.E desc[UR8][R8.64+-0x800], R21 ;  /* 0xfff8001508007986 */ /* 0x000fe8000c101908 */
[----:B0-----:R0:W1:Y:S01]  /*1080*/  @!P0 LDG.E.64 R10, desc[UR8][R14.64] ;  /* 0x000000080e0a8981 */ /* 0x001062000c1e1b00 */
[----:B------:R-:W2:Y:S03]  /*1090*/  @!P0 LDC.64 R12, c[0x0][0x3d0] ;  /* 0x0000f400ff0c8b82 */ /* 0x000ea60000000a00 */
[----:B0-----:R0:W3:Y:S01]  /*10a0*/  LDS.64 R14, [R2+0x400] ;  /* 0x00040000020e7984 */ /* 0x0010e20000000a00 */
[----:B-1----:R-:W-:-:S04]  /*10b0*/  LEA R6, P1, R10, R0, 0x3 ;  /* 0x000000000a067211 */ /* 0x002fc800078218ff */
[----:B------:R-:W-:Y:S02]  /*10c0*/  LEA.HI.X R10, R10, R5, R11, 0x3, P1 ;  /* 0x000000050a0a7211 */ /* 0x000fe400008f1c0b */
[----:B------:R-:W-:-:S04]  /*10d0*/  IADD3 R6, P1, PT, R6, UR4, RZ ;  /* 0x0000000406067c10 */ /* 0x000fc8000ff3e0ff */
[----:B------:R-:W-:Y:S02]  /*10e0*/  IADD3.X R7, PT, PT, R10, UR5, RZ, P1, !PT ;  /* 0x000000050a077c10 */ /* 0x000fe40008ffe4ff */
[----:B------:R-:W-:-:S03]  /*10f0*/  CS2R R10, SRZ ;  /* 0x00000000000a7805 */ /* 0x000fc6000001ff00 */
[----:B----4-:R1:W-:Y:S04]  /*1100*/  STG.E desc[UR8][R6.64+-0x404], R16 ;  /* 0xfffbfc1006007986 */ /* 0x0103e8000c101908 */
[----:B------:R1:W-:Y:S04]  /*1110*/  STG.E desc[UR8][R6.64+-0x400], R17 ;  /* 0xfffc001106007986 */ /* 0x0003e8000c101908 */
[----:B--2---:R-:W2:Y:S01]  /*1120*/  @!P0 LDG.E.64 R10, desc[UR8][R12.64] ;  /* 0x000000080c0a8981 */ /* 0x004ea2000c1e1b00 */
[----:B------:R-:W-:Y:S02]  /*1130*/  VIADD R18, R18, 0x200 ;  /* 0x0000020012127836 */ /* 0x000fe40000000000 */
[----:B0-----:R-:W-:Y:S01]  /*1140*/  VIADD R2, R2, 0x1000 ;  /* 0x0000100002027836 */ /* 0x001fe20000000000 */
[----:B--2---:R-:W-:-:S02]  /*1150*/  LEA R8, P1, R10, R0, 0x3 ;  /* 0x000000000a087211 */ /* 0x004fc400078218ff */
[----:B------:R-:W-:Y:S02]  /*1160*/  IADD3 R0, P2, PT, R0, 0x1000, RZ ;  /* 0x0000100000007810 */ /* 0x000fe40007f5e0ff */
[----:B------:R-:W-:Y:S02]  /*1170*/  LEA.HI.X R10, R10, R5, R11, 0x3, P1 ;  /* 0x000000050a0a7211 */ /* 0x000fe400008f1c0b */
[----:B------:R-:W-:Y:S01]  /*1180*/  IADD3 R8, P1, PT, R8, UR4, RZ ;  /* 0x0000000408087c10 */ /* 0x000fe2000ff3e0ff */
[----:B------:R-:W-:-:S03]  /*1190*/  IMAD.X R5, RZ, RZ, R5, P2 ;  /* 0x000000ffff057224 */ /* 0x000fc600010e0605 */
[----:B------:R-:W-:Y:S02]  /*11a0*/  IADD3.X R9, PT, PT, R10, UR5, RZ, P1, !PT ;  /* 0x000000050a097c10 */ /* 0x000fe40008ffe4ff */
[----:B------:R-:W-:-:S03]  /*11b0*/  ISETP.GE.AND P1, PT, R18, R3, PT ;  /* 0x000000031200720c */ /* 0x000fc60003f26270 */
[----:B---3--:R1:W-:Y:S04]  /*11c0*/  STG.E desc[UR8][R8.64+-0x4], R14 ;  /* 0xfffffc0e08007986 */ /* 0x0083e8000c101908 */
[----:B------:R1:W-:Y:S06]  /*11d0*/  STG.E desc[UR8][R8.64], R15 ;  /* 0x0000000f08007986 */ /* 0x0003ec000c101908 */
[----:B------:R-:W-:Y:S05]  /*11e0*/  @!P1 BRA `(.L_x_19) ;  /* 0xfffffffc00449947 */ /* 0x000fea000383ffff */
[----:B------:R-:W-:Y:S05]  /*11f0*/  EXIT ;  /* 0x000000000000794d */ /* 0x000fea0003800000 */
.L_x_1:
        /* <DEDUP_REMOVED lines=8> */
[----:B------:R-:W-:-:S03]  /*1280*/  IADD3 R0, P0, P1, R0, UR4, R3 ;  /* 0x0000000400007c10 */ /* 0x000fc6000f91e003 */
[----:B------:R-:W0:Y:S01]  /*1290*/  LDCU UR4, c[0x0][0x3a8] ;  /* 0x00007500ff0477ac */ /* 0x000e220008000800 */
[----:B------:R-:W-:-:S04]  /*12a0*/  SHF.R.S32.HI R3, RZ, 0x1f, R3 ;  /* 0x0000001fff037819 */ /* 0x000fc80000011403 */
[----:B------:R-:W-:Y:S02]  /*12b0*/  IADD3.X R3, PT, PT, RZ, UR5, R3, P0, P1 ;  /* 0x00000005ff037c10 */ /* 0x000fe400087e2403 */
[----:B---3--:R-:W-:-:S04]  /*12c0*/  LEA R4, P0, R0, UR10, 0x3 ;  /* 0x0000000a00047c11 */ /* 0x008fc8000f8018ff */
        /* <DEDUP_REMOVED lines=11> */
[----:B------:R-:W4:Y:S01]  /*1380*/  S2UR UR5, SR_CgaCtaId ;  /* 0x00000000000579c3 */ /* 0x000f220000008800 */
[----:B------:R-:W-:Y:S01]  /*1390*/  SHF.R.U32.HI R24, RZ, 0x5, R6 ;  /* 0x00000005ff187819 */ /* 0x000fe20000011606 */
[----:B-1----:R-:W1:Y:S06]  /*13a0*/  S2R R5, SR_LANEID ;  /* 0x0000000000057919 */ /* 0x002e6c0000000000 */
[----:B------:R-:W-:Y:S01]  /*13b0*/  BAR.SYNC.DEFER_BLOCKING 0x0 ;  /* 0x0000000000007b1d */ /* 0x000fe20000010000 */
[----:B-1----:R-:W-:-:S02]  /*13c0*/  ISETP.NE.AND P2, PT, R5, RZ, PT ;  /* 0x000000ff0500720c */ /* 0x002fc40003f45270 */
[----:B0-----:R-:W-:Y:S02]  /*13d0*/  ISETP.GT.AND P1, PT, R11, UR4, PT ;  /* 0x000000040b007c0c */ /* 0x001fe4000bf24270 */
[----:B--2---:R-:W-:-:S04]  /*13e0*/  ISETP.GT.AND P0, PT, R9, UR4, PT ;  /* 0x0000000409007c0c */ /* 0x004fc8000bf04270 */
[----:B------:R-:W-:Y:S02]  /*13f0*/  SEL R0, RZ, 0x1, !P0 ;  /* 0x00000001ff007807 */ /* 0x000fe40004000000 */
[----:B---3--:R-:W-:-:S03]  /*1400*/  ISETP.GT.AND P0, PT, R17, UR4, PT ;  /* 0x0000000411007c0c */ /* 0x008fc6000bf04270 */
[----:B------:R-:W-:Y:S02]  /*1410*/  VIADD R2, R0, 0x1 ;  /* 0x0000000100027836 */ /* 0x000fe40000000000 */
[----:B------:R-:W-:Y:S01]  /*1420*/  @!P1 IMAD.MOV R2, RZ, RZ, R0 ;  /* 0x000000ffff029224 */ /* 0x000fe200078e0200 */
[----:B----4-:R-:W-:-:S03]  /*1430*/  ISETP.GT.AND P1, PT, R19, UR4, PT ;  /* 0x0000000413007c0c */ /* 0x010fc6000bf24270 */
[----:B------:R-:W-:-:S04]  /*1440*/  VIADD R3, R2, 0x1 ;  /* 0x0000000102037836 */ /* 0x000fc80000000000 */
[----:B------:R-:W-:Y:S01]  /*1450*/  @!P0 IMAD.MOV R3, RZ, RZ, R2 ;  /* 0x000000ffff038224 */ /* 0x000fe200078e0202 */
[----:B------:R-:W-:Y:S01]  /*1460*/  ISETP.GT.AND P0, PT, R21, UR4, PT ;  /* 0x0000000415007c0c */ /* 0x000fe2000bf04270 */
[----:B------:R-:W-:Y:S02]  /*1470*/  UMOV UR4, 0x400 ;  /* 0x0000040000047882 */ /* 0x000fe40000000000 */
[----:B------:R-:W-:Y:S01]  /*1480*/  VIADD R4, R3, 0x1 ;  /* 0x0000000103047836 */ /* 0x000fe20000000000 */
[----:B------:R-:W-:Y:S01]  /*1490*/  ULEA UR4, UR5, UR4, 0x18 ;  /* 0x0000000405047291 */ /* 0x000fe2000f8ec0ff */
[----:B------:R-:W-:Y:S01]  /*14a0*/  @!P1 IMAD.MOV R4, RZ, RZ, R3 ;  /* 0x000000ffff049224 */ /* 0x000fe200078e0203 */
[----:B------:R-:W-:-:S03]  /*14b0*/  ISETP.NE.AND P1, PT, R5, 0x1f, PT ;  /* 0x0000001f0500780c */ /* 0x000fc60003f25270 */
[----:B------:R-:W-:-:S04]  /*14c0*/  VIADD R7, R4, 0x1 ;  /* 0x0000000104077836 */ /* 0x000fc80000000000 */
[----:B------:R-:W-:-:S05]  /*14d0*/  @!P0 IMAD.MOV R7, RZ, RZ, R4 ;  /* 0x000000ffff078224 */ /* 0x000fca00078e0204 */
[----:B------:R-:W0:Y:S01]  /*14e0*/  SHFL.UP P0, R12, R7, 0x1, RZ ;  /* 0x04200000070c7989 */ /* 0x000e2200000000ff */
        /* <DEDUP_REMOVED lines=10> */
[----:B------:R-:W-:-:S03]  /*1590*/  ISETP.NE.AND P0, PT, R24, 0x2, PT ;  /* 0x000000021800780c */ /* 0x000fc60003f05270 */
[----:B------:R-:W-:Y:S01]  /*15a0*/  IMAD.IADD R7, R22, 0x1, -R7 ;  /* 0x0000000116077824 */ /* 0x000fe200078e0a07 */
[----:B------:R-:W-:Y:S01]  /*15b0*/  @!P1 STS [R25], R22 ;  /* 0x0000001619009388 */ /* 0x000fe20000000800 */
[----:B------:R-:W-:Y:S01]  /*15c0*/  BAR.SYNC.DEFER_BLOCKING 0x0 ;  /* 0x0000000000007b1d */ /* 0x000fe20000010000 */
[----:B------:R-:W-:-:S05]  /*15d0*/  ISETP.NE.AND P1, PT, R24, 0x3, PT ;  /* 0x000000031800780c */ /* 0x000fca0003f25270 */
[----:B------:R-:W0:Y:S02]  /*15e0*/  LDS.128 R12, [UR4] ;  /* 0x00000004ff0c7984 */ /* 0x000e240008000c00 */
[----:B0-----:R-:W-:-:S04]  /*15f0*/  IMAD.IADD R13, R12, 0x1, R13 ;  /* 0x000000010c0d7824 */ /* 0x001fc800078e020d */
[----:B------:R-:W-:Y:S01]  /*1600*/  IMAD.IADD R14, R14, 0x1, R13 ;  /* 0x000000010e0e7824 */ /* 0x000fe200078e020d */
[----:B------:R-:W-:Y:S02]  /*1610*/  SEL R12, R13, R12, !P0 ;  /* 0x0000000c0d0c7207 */ /* 0x000fe40004000000 */
[----:B------:R-:W-:Y:S01]  /*1620*/  SEL R13, R7, RZ, P2 ;  /* 0x000000ff070d7207 */ /* 0x000fe20001000000 */
[----:B------:R-:W-:Y:S01]  /*1630*/  IMAD.IADD R25, R15, 0x1, R14 ;  /* 0x000000010f197824 */ /* 0x000fe200078e020e */
[----:B------:R-:W-:Y:S02]  /*1640*/  SEL R12, R14, R12, !P1 ;  /* 0x0000000c0e0c7207 */ /* 0x000fe40004800000 */
[C---:B------:R-:W-:Y:S02]  /*1650*/  ISETP.GT.U32.AND P1, PT, R6.reuse, 0x1f, PT ;  /* 0x0000001f0600780c */ /* 0x040fe40003f24070 */
[----:B------:R-:W-:Y:S01]  /*1660*/  ISETP.GE.U32.AND P0, PT, R6, 0x20, PT ;  /* 0x000000200600780c */ /* 0x000fe20003f06070 */
[----:B------:R-:W-:-:S05]  /*1670*/  IMAD.IADD R12, R12, 0x1, R13 ;  /* 0x000000010c0c7824 */ /* 0x000fca00078e020d */
[----:B------:R-:W-:-:S05]  /*1680*/  SEL R7, R7, R12, !P0 ;  /* 0x0000000c07077207 */ /* 0x000fca0004000000 */
[----:B------:R-:W-:Y:S05]  /*1690*/  @P1 BRA `(.L_x_20) ;  /* 0x0000000800301947 */ /* 0x000fea0003800000 */
[----:B------:R-:W0:Y:S01]  /*16a0*/  LDC.64 R14, c[0x0][0x3a0] ;  /* 0x0000e800ff0e7b82 */ /* 0x000e220000000a00 */
[----:B------:R-:W-:Y:S02]  /*16b0*/  ISETP.NE.AND P0, PT, R6, RZ, PT ;  /* 0x000000ff0600720c */ /* 0x000fe40003f05270 */
[----:B------:R-:W-:-:S05]  /*16c0*/  LOP3.LUT R13, RZ, R6, RZ, 0x33, !PT ;  /* 0x00000006ff0d7212 */ /* 0x000fca00078e33ff */
[----:B------:R-:W1:Y:S01]  /*16d0*/  LDC R12, c[0x0][0x370] ;  /* 0x0000dc00ff0c7b82 */ /* 0x000e620000000800 */
[----:B------:R-:W-:-:S05]  /*16e0*/  IMAD.IADD R13, R26, 0x1, R13 ;  /* 0x000000011a0d7824 */ /* 0x000fca00078e020d */
[----:B------:R-:W-:Y:S01]  /*16f0*/  @!P0 IMAD.MOV.U32 R24, RZ, RZ, 0x64 ;  /* 0x00000064ff188424 */ /* 0x000fe200078e00ff */
[----:B------:R2:W-:Y:S01]  /*1700*/  @!P0 STS [UR4+0x2c], R25 ;  /* 0x00002c19ff008988 */ /* 0x0005e20008000804 */
[----:B0-----:R-:W-:-:S05]  /*1710*/  IMAD.WIDE R22, R26, 0x8, R14 ;  /* 0x000000081a167825 */ /* 0x001fca00078e020e */
[----:B------:R2:W-:Y:S01]  /*1720*/  @!P0 ST.E.64.STRONG.GPU desc[UR8][R22.64+0x100], R24 ;  /* 0x0001001816008985 */ /* 0x0005e2000c10fb08 */
[----:B-1----:R-:W-:-:S13]  /*1730*/  ISETP.GT.U32.AND P1, PT, R12, 0x1f3, PT ;  /* 0x000001f30c00780c */ /* 0x002fda0003f24070 */
[----:B--2---:R-:W-:Y:S05]  /*1740*/  @P1 BRA `(.L_x_21) ;  /* 0x0000000000081947 */ /* 0x004fea0003800000 */
[----:B------:R0:W-:Y:S06]  /*1750*/  MEMBAR.SC.CTA ;  /* 0x0000000000007992 */ /* 0x0001ec0000000000 */
[----:B0-----:R-:W-:Y:S05]  /*1760*/  BRA `(.L_x_22) ;  /* 0x0000000000087947 */ /* 0x001fea0003800000 */
.L_x_21:
[----:B------:R-:W-:Y:S05]  /*1770*/  NANOSLEEP 0x1c2 ;  /* 0x000001c20000795d */ /* 0x000fea0003800000 */
[----:B------:R-:W-:Y:S01]  /*1780*/  NOP ;  /* 0x0000000000007918 */ /* 0x000fe20000000000 */
.L_x_22:
[----:B------:R-:W-:-:S05]  /*1790*/  IMAD.WIDE R26, R13, 0x8, R14 ;  /* 0x000000080d1a7825 */ /* 0x000fca00078e020e */
[----:B------:R-:W2:Y:S01]  /*17a0*/  LD.E.64.STRONG.GPU R14, desc[UR8][R26.64+0x100] ;  /* 0x000100081a0e7980 */ /* 0x000ea2000c10fb00 */
[----:B------:R-:W-:Y:S01]  /*17b0*/  UMOV UR5, 0xffffffff ;  /* 0xffffffff00057882 */ /* 0x000fe20000000000 */
[----:B--2---:R-:W-:Y:S02]  /*17c0*/  ISETP.NE.AND P6, PT, R14, 0x63, PT ;  /* 0x000000630e00780c */ /* 0x004fe40003fc5270 */
[----:B------:R-:W-:Y:S11]  /*17d0*/  BRA.DIV UR5, `(.L_x_23) ;  /* 0x0000004605487947 */ /* 0x000ff6000b800000 */
[----:B------:R-:W-:-:S13]  /*17e0*/  VOTE.ANY P6, !P6 ;  /* 0x0000000000ff7806 */ /* 0x000fda00070c0100 */
.L_x_122:
[----:B------:R-:W-:Y:S05]  /*17f0*/  @!P6 BRA `(.L_x_24) ;  /* 0x000000000030e947 */ /* 0x000fea0003800000 */
.L_x_28:
[----:B------:R-:W-:Y:S05]  /*1800*/  YIELD ;  /* 0x0000000000007946 */ /* 0x000fea0003800000 */
[----:B------:R-:W-:Y:S05]  /*1810*/  @P1 BRA `(.L_x_25) ;  /* 0x0000000000081947 */ /* 0x000fea0003800000 */
[----:B------:R0:W-:Y:S06]  /*1820*/  MEMBAR.SC.CTA ;  /* 0x0000000000007992 */ /* 0x0001ec0000000000 */
[----:B0-----:R-:W-:Y:S05]  /*1830*/  BRA `(.L_x_26) ;  /* 0x0000000000087947 */ /* 0x001fea0003800000 */
.L_x_25:
[----:B------:R-:W-:Y:S05]  /*1840*/  NANOSLEEP 0x15e ;  /* 0x0000015e0000795d */ /* 0x000fea0003800000 */
[----:B------:R-:W-:Y:S01]  /*1850*/  NOP ;  /* 0x0000000000007918 */ /* 0x000fe20000000000 */
.L_x_26:
[----:B------:R-:W2:Y:S01]  /*1860*/  LD.E.64.STRONG.GPU R14, desc[UR8][R26.64+0x100] ;  /* 0x000100081a0e7980 */ /* 0x000ea2000c10fb00 */
[----:B------:R-:W-:Y:S01]  /*1870*/  UMOV UR5, 0xffffffff ;  /* 0xffffffff00057882 */ /* 0x000fe20000000000 */
[----:B--2---:R-:W-:Y:S02]  /*1880*/  ISETP.NE.AND P6, PT, R14, 0x63, PT ;  /* 0x000000630e00780c */ /* 0x004fe40003fc5270 */
[----:B------:R-:W-:Y:S11]  /*1890*/  BRA.DIV UR5, `(.L_x_27) ;  /* 0x0000004605387947 */ /* 0x000ff6000b800000 */
[----:B------:R-:W-:-:S13]  /*18a0*/  VOTE.ANY P6, !P6 ;  /* 0x0000000000ff7806 */ /* 0x000fda00070c0100 */
.L_x_125:
[----:B------:R-:W-:Y:S05]  /*18b0*/  @P6 BRA `(.L_x_28) ;  /* 0xfffffffc00d06947 */ /* 0x000fea000383ffff */
.L_x_24:
[----:B------:R-:W-:Y:S01]  /*18c0*/  UMOV UR5, 0xffffffff ;  /* 0xffffffff00057882 */ /* 0x000fe20000000000 */
[----:B------:R-:W-:Y:S02]  /*18d0*/  ISETP.NE.AND P5, PT, R14, 0x65, PT ;  /* 0x000000650e00780c */ /* 0x000fe40003fa5270 */
[----:B------:R-:W-:Y:S11]  /*18e0*/  BRA.DIV UR5, `(.L_x_29) ;  /* 0x0000004605447947 */ /* 0x000ff6000b800000 */
[----:B------:R-:W0:Y:S01]  /*18f0*/  S2R R12, SR_GEMASK ;  /* 0x00000000000c7919 */ /* 0x000e220000003c00 */
[----:B------:R-:W-:Y:S01]  /*1900*/  VOTE.ANY R29, PT, !P5 ;  /* 0x00000000001d7806 */ /* 0x000fe200068e0100 */
[C---:B------:R-:W-:Y:S01]  /*1910*/  VIADD R28, R5.reuse, 0x2 ;  /* 0x00000002051c7836 */ /* 0x040fe20000000000 */
[----:B------:R-:W-:Y:S01]  /*1920*/  ISETP.NE.AND P6, PT, R14, 0x65, PT ;  /* 0x000000650e00780c */ /* 0x000fe20003fc5270 */
[----:B------:R-:W-:-:S12]  /*1930*/  VIADD R14, R5, 0x10 ;  /* 0x00000010050e7836 */ /* 0x000fd80000000000 */
[----:B------:R-:W-:Y:S02]  /*1940*/  VOTE.ALL P6, P6 ;  /* 0x0000000000ff7806 */ /* 0x000fe400030c0000 */
[----:B0-----:R-:W-:-:S05]  /*1950*/  LOP3.LUT R29, R29, 0x80000000, R12, 0xec, !PT ;  /* 0x800000001d1d7812 */ /* 0x001fca00078eec0c */
[----:B------:R-:W-:-:S05]  /*1960*/  VIADD R24, R29, 0xffffffff ;  /* 0xffffffff1d187836 */ /* 0x000fca0000000000 */
[----:B------:R-:W-:-:S04]  /*1970*/  LOP3.LUT R24, R29, R24, RZ, 0xc, !PT ;  /* 0x000000181d187212 */ /* 0x000fc800078e0cff */
[----:B------:R0:W1:Y:S02]  /*1980*/  POPC R34, R24 ;  /* 0x0000001800227309 */ /* 0x0000640000000000 */
[C---:B0-----:R-:W-:Y:S01]  /*1990*/  VIADD R24, R5.reuse, 0x4 ;  /* 0x0000000405187836 */ /* 0x041fe20000000000 */
[----:B-1----:R-:W0:Y:S01]  /*19a0*/  SHFL.DOWN PT, R35, R15, 0x1, R34 ;  /* 0x082000000f237989 */ /* 0x002e2200000e0022 */
[----:B------:R-:W-:-:S04]  /*19b0*/  ISETP.GE.AND P2, PT, R5, R34, PT ;  /* 0x000000220500720c */ /* 0x000fc80003f46270 */
[----:B0-----:R-:W-:Y:S02]  /*19c0*/  SEL R26, R35, RZ, !P2 ;  /* 0x000000ff231a7207 */ /* 0x001fe40005000000 */
[----:B------:R-:W-:-:S03]  /*19d0*/  ISETP.GT.AND P2, PT, R28, R34, PT ;  /* 0x000000221c00720c */ /* 0x000fc60003f44270 */
[----:B------:R-:W-:Y:S02]  /*19e0*/  IMAD.IADD R27, R26, 0x1, R15 ;  /* 0x000000011a1b7824 */ /* 0x000fe400078e020f */
[----:B------:R-:W-:-:S03]  /*19f0*/  VIADD R15, R5, 0x8 ;  /* 0x00000008050f7836 */ /* 0x000fc60000000000 */
[----:B------:R-:W0:Y:S02]  /*1a00*/  SHFL.DOWN PT, R35, R27, 0x2, R34 ;  /* 0x084000001b237989 */ /* 0x000e2400000e0022 */
[----:B0-----:R-:W-:Y:S02]  /*1a10*/  SEL R26, R35, RZ, !P2 ;  /* 0x000000ff231a7207 */ /* 0x001fe40005000000 */
[----:B------:R-:W-:-:S03]  /*1a20*/  ISETP.GT.AND P2, PT, R24, R34, PT ;  /* 0x000000221800720c */ /* 0x000fc60003f44270 */
[----:B------:R-:W-:-:S05]  /*1a30*/  IMAD.IADD R33, R27, 0x1, R26 ;  /* 0x000000011b217824 */ /* 0x000fca00078e021a */
[----:B------:R-:W0:Y:S02]  /*1a40*/  SHFL.DOWN PT, R35, R33, 0x4, R34 ;  /* 0x0880000021237989 */ /* 0x000e2400000e0022 */
[----:B0-----:R-:W-:Y:S02]  /*1a50*/  SEL R26, R35, RZ, !P2 ;  /* 0x000000ff231a7207 */ /* 0x001fe40005000000 */
[----:B------:R-:W-:-:S03]  /*1a60*/  ISETP.GT.AND P2, PT, R15, R34, PT ;  /* 0x000000220f00720c */ /* 0x000fc60003f44270 */
[----:B------:R-:W-:Y:S02]  /*1a70*/  IMAD.IADD R30, R33, 0x1, R26 ;  /* 0x00000001211e7824 */ /* 0x000fe400078e021a */
[----:B------:R-:W0:Y:S03]  /*1a80*/  LDC.64 R26, c[0x0][0x3a0] ;  /* 0x0000e800ff1a7b82 */ /* 0x000e260000000a00 */
[----:B------:R-:W1:Y:S01]  /*1a90*/  SHFL.DOWN PT, R35, R30, 0x8, R34 ;  /* 0x090000001e237989 */ /* 0x000e6200000e0022 */
[----:B0-----:R-:W-:Y:S02]  /*1aa0*/  IADD3 R32, P3, PT, R26, 0x100, RZ ;  /* 0x000001001a207810 */ /* 0x001fe40007f7e0ff */
[----:B-1----:R-:W-:Y:S02]  /*1ab0*/  SEL R35, R35, RZ, !P2 ;  /* 0x000000ff23237207 */ /* 0x002fe40005000000 */
[----:B------:R-:W-:Y:S01]  /*1ac0*/  ISETP.GT.AND P2, PT, R14, R34, PT ;  /* 0x000000220e00720c */ /* 0x000fe20003f44270 */
[----:B------:R-:W-:-:S02]  /*1ad0*/  IMAD.X R33, RZ, RZ, R27, P3 ;  /* 0x000000ffff217224 */ /* 0x000fc400018e061b */
[----:B------:R-:W-:-:S05]  /*1ae0*/  IMAD.IADD R37, R30, 0x1, R35 ;  /* 0x000000011e257824 */ /* 0x000fca00078e0223 */
[----:B------:R-:W0:Y:S02]  /*1af0*/  SHFL.DOWN PT, R35, R37, 0x10, R34 ;  /* 0x0a00000025237989 */ /* 0x000e2400000e0022 */
[----:B0-----:R-:W-:-:S05]  /*1b00*/  SEL R30, R35, RZ, !P2 ;  /* 0x000000ff231e7207 */ /* 0x001fca0005000000 */
[----:B------:R-:W-:-:S07]  /*1b10*/  IMAD.IADD R30, R37, 0x1, R30 ;  /* 0x00000001251e7824 */ /* 0x000fce00078e021e */
.L_x_134:
[----:B------:R-:W-:Y:S05]  /*1b20*/  @!P6 BRA `(.L_x_30) ;  /* 0x0000000000d0e947 */ /* 0x000fea0003800000 */
.L_x_38:
[----:B------:R-:W-:-:S05]  /*1b30*/  IMAD.WIDE R34, R13, 0x8, R32 ;  /* 0x000000080d227825 */ /* 0x000fca00078e0220 */
[----:B------:R-:W2:Y:S01]  /*1b40*/  LD.E.64.STRONG.GPU R26, desc[UR8][R34.64+-0x100] ;  /* 0xffff0008221a7980 */ /* 0x000ea2000c10fb00 */
[----:B------:R-:W-:Y:S05]  /*1b50*/  YIELD ;  /* 0x0000000000007946 */ /* 0x000fea0003800000 */
[----:B------:R-:W-:Y:S01]  /*1b60*/  UMOV UR5, 0xffffffff ;  /* 0xffffffff00057882 */ /* 0x000fe20000000000 */
[----:B--2---:R-:W-:Y:S02]  /*1b70*/  ISETP.NE.AND P6, PT, R26, 0x63, PT ;  /* 0x000000631a00780c */ /* 0x004fe40003fc5270 */
[----:B------:R-:W-:Y:S11]  /*1b80*/  BRA.DIV UR5, `(.L_x_31) ;  /* 0x0000004605a07947 */ /* 0x000ff6000b800000 */
[----:B------:R-:W-:-:S13]  /*1b90*/  VOTE.ANY P6, !P6 ;  /* 0x0000000000ff7806 */ /* 0x000fda00070c0100 */
.L_x_137:
[----:B------:R-:W-:Y:S05]  /*1ba0*/  @!P6 BRA `(.L_x_32) ;  /* 0x000000000030e947 */ /* 0x000fea0003800000 */
.L_x_36:
[----:B------:R-:W-:Y:S05]  /*1bb0*/  YIELD ;  /* 0x0000000000007946 */ /* 0x000fea0003800000 */
[----:B------:R-:W-:Y:S05]  /*1bc0*/  @P1 BRA `(.L_x_33) ;  /* 0x0000000000081947 */ /* 0x000fea0003800000 */
[----:B------:R0:W-:Y:S06]  /*1bd0*/  MEMBAR.SC.CTA ;  /* 0x0000000000007992 */ /* 0x0001ec0000000000 */
[----:B0-----:R-:W-:Y:S05]  /*1be0*/  BRA `(.L_x_34) ;  /* 0x0000000000087947 */ /* 0x001fea0003800000 */
.L_x_33:
[----:B------:R-:W-:Y:S05]  /*1bf0*/  NANOSLEEP 0x15e ;  /* 0x0000015e0000795d */ /* 0x000fea0003800000 */
[----:B------:R-:W-:Y:S01]  /*1c00*/  NOP ;  /* 0x0000000000007918 */ /* 0x000fe20000000000 */
.L_x_34:
[----:B------:R-:W2:Y:S01]  /*1c10*/  LD.E.64.STRONG.GPU R26, desc[UR8][R34.64+-0x100] ;  /* 0xffff0008221a7980 */ /* 0x000ea2000c10fb00 */
[----:B------:R-:W-:Y:S01]  /*1c20*/  UMOV UR5, 0xffffffff ;  /* 0xffffffff00057882 */ /* 0x000fe20000000000 */
[----:B--2---:R-:W-:Y:S02]  /*1c30*/  ISETP.NE.AND P6, PT, R26, 0x63, PT ;  /* 0x000000631a00780c */ /* 0x004fe40003fc5270 */
[----:B------:R-:W-:Y:S11]  /*1c40*/  BRA.DIV UR5, `(.L_x_35) ;  /* 0x0000004605907947 */ /* 0x000ff6000b800000 */
[----:B------:R-:W-:-:S13]  /*1c50*/  VOTE.ANY P6, !P6 ;  /* 0x0000000000ff7806 */ /* 0x000fda00070c0100 */
.L_x_140:
[----:B------:R-:W-:Y:S05]  /*1c60*/  @P6 BRA `(.L_x_36) ;  /* 0xfffffffc00d06947 */ /* 0x000fea000383ffff */
.L_x_32:
[----:B------:R-:W-:Y:S01]  /*1c70*/  UMOV UR5, 0xffffffff ;  /* 0xffffffff00057882 */ /* 0x000fe20000000000 */
[----:B------:R-:W-:Y:S02]  /*1c80*/  ISETP.NE.AND P5, PT, R26, 0x65, PT ;  /* 0x000000651a00780c */ /* 0x000fe40003fa5270 */
[----:B------:R-:W-:Y:S11]  /*1c90*/  BRA.DIV UR5, `(.L_x_37) ;  /* 0x00000046059c7947 */ /* 0x000ff6000b800000 */
[----:B------:R-:W-:Y:S01]  /*1ca0*/  VOTE.ANY R29, PT, !P5 ;  /* 0x00000000001d7806 */ /* 0x000fe200068e0100 */
[----:B------:R-:W-:Y:S01]  /*1cb0*/  VIADD R13, R13, 0xffffffe0 ;  /* 0xffffffe00d0d7836 */ /* 0x000fe20000000000 */
[----:B------:R-:W-:Y:S02]  /*1cc0*/  ISETP.NE.AND P6, PT, R26, 0x65, PT ;  /* 0x000000651a00780c */ /* 0x000fe40003fc5270 */
[----:B------:R-:W-:-:S05]  /*1cd0*/  LOP3.LUT R29, R29, 0x80000000, R12, 0xec, !PT ;  /* 0x800000001d1d7812 */ /* 0x000fca00078eec0c */
[----:B------:R-:W-:-:S05]  /*1ce0*/  VIADD R34, R29, 0xffffffff ;  /* 0xffffffff1d227836 */ /* 0x000fca0000000000 */
[----:B------:R-:W-:Y:S02]  /*1cf0*/  LOP3.LUT R34, R29, R34, RZ, 0xc, !PT ;  /* 0x000000221d227212 */ /* 0x000fe400078e0cff */
[----:B------:R-:W-:-:S04]  /*1d00*/  VOTE.ALL P6, P6 ;  /* 0x0000000000ff7806 */ /* 0x000fc800030c0000 */
[----:B------:R-:W0:Y:S02]  /*1d10*/  POPC R34, R34 ;  /* 0x0000002200227309 */ /* 0x000e240000000000 */
[----:B0-----:R-:W0:Y:S01]  /*1d20*/  SHFL.DOWN PT, R35, R27, 0x1, R34 ;  /* 0x082000001b237989 */ /* 0x001e2200000e0022 */
[----:B------:R-:W-:-:S04]  /*1d30*/  ISETP.GE.AND P2, PT, R5, R34, PT ;  /* 0x000000220500720c */ /* 0x000fc80003f46270 */
[----:B0-----:R-:W-:Y:S02]  /*1d40*/  SEL R36, R35, RZ, !P2 ;  /* 0x000000ff23247207 */ /* 0x001fe40005000000 */
[----:B------:R-:W-:-:S03]  /*1d50*/  ISETP.GT.AND P2, PT, R28, R34, PT ;  /* 0x000000221c00720c */ /* 0x000fc60003f44270 */
[----:B------:R-:W-:-:S05]  /*1d60*/  IMAD.IADD R37, R36, 0x1, R27 ;  /* 0x0000000124257824 */ /* 0x000fca00078e021b */
[----:B------:R-:W0:Y:S02]  /*1d70*/  SHFL.DOWN PT, R35, R37, 0x2, R34 ;  /* 0x0840000025237989 */ /* 0x000e2400000e0022 */
        /* <DEDUP_REMOVED lines=12> */
[----:B0-----:R-:W-:-:S04]  /*1e40*/  SEL R35, R35, RZ, !P2 ;  /* 0x000000ff23237207 */ /* 0x001fc80005000000 */
[----:B------:R-:W-:-:S07]  /*1e50*/  IADD3 R30, PT, PT, R37, R35, R30 ;  /* 0x00000023251e7210 */ /* 0x000fce0007ffe01e */
.L_x_149:
[----:B------:R-:W-:Y:S05]  /*1e60*/  @P6 BRA `(.L_x_38) ;  /* 0xfffffffc00306947 */ /* 0x000fea000383ffff */
.L_x_30:
[----:B------:R-:W-:Y:S01]  /*1e70*/  ISETP.NE.AND P1, PT, R5, RZ, PT ;  /* 0x000000ff0500720c */ /* 0x000fe20003f25270 */
[----:B------:R-:W0:Y:S01]  /*1e80*/  @!P0 S2R R12, SR_CgaCtaId ;  /* 0x00000000000c8919 */ /* 0x000e220000008800 */
[----:B------:R-:W-:Y:S01]  /*1e90*/  @!P0 MOV R5, 0x400 ;  /* 0x0000040000058802 */ /* 0x000fe20000000f00 */
[----:B------:R-:W-:Y:S02]  /*1ea0*/  @!P0 IMAD.IADD R25, R25, 0x1, R30 ;  /* 0x0000000119198824 */ /* 0x000fe400078e021e */
[----:B------:R-:W-:-:S05]  /*1eb0*/  @!P0 IMAD.MOV.U32 R24, RZ, RZ, 0x65 ;  /* 0x00000065ff188424 */ /* 0x000fca00078e00ff */
[----:B------:R1:W-:Y:S03]  /*1ec0*/  @!P0 ST.E.64.STRONG.GPU desc[UR8][R22.64+0x100], R24 ;  /* 0x0001001816008985 */ /* 0x0003e6000c10fb08 */
[----:B------:R-:W-:Y:S01]  /*1ed0*/  @!P1 MOV R13, 0x400 ;  /* 0x00000400000d9802 */ /* 0x000fe20000000f00 */
[----:B------:R-:W2:Y:S01]  /*1ee0*/  @!P1 S2R R14, SR_CgaCtaId ;  /* 0x00000000000e9919 */ /* 0x000ea20000008800 */
[----:B0-----:R-:W-:Y:S01]  /*1ef0*/  @!P0 LEA R5, R12, R5, 0x18 ;  /* 0x000000050c058211 */ /* 0x001fe200078ec0ff */
[----:B------:R-:W-:Y:S02]  /*1f00*/  IMAD.MOV.U32 R12, RZ, RZ, R7 ;  /* 0x000000ffff0c7224 */ /* 0x000fe400078e0007 */
[----:B------:R-:W-:Y:S02]  /*1f10*/  @!P1 IMAD.MOV.U32 R12, RZ, RZ, R30 ;  /* 0x000000ffff0c9224 */ /* 0x000fe400078e001e */
[----:B------:R1:W-:Y:S04]  /*1f20*/  @!P0 STS [R5+0x28], R25 ;  /* 0x0000281905008388 */ /* 0x0003e80000000800 */
[----:B------:R1:W-:Y:S01]  /*1f30*/  @!P0 STS [R5+0x24], R30 ;  /* 0x0000241e05008388 */ /* 0x0003e20000000800 */
[----:B--2---:R-:W-:-:S05]  /*1f40*/  @!P1 LEA R13, R14, R13, 0x18 ;  /* 0x0000000d0e0d9211 */ /* 0x004fca00078ec0ff */
[----:B------:R1:W-:Y:S02]  /*1f50*/  @!P1 STS [R13+0x14], R30 ;  /* 0x0000141e0d009388 */ /* 0x0003e40000000800 */
.L_x_20:
[----:B------:R-:W-:Y:S05]  /*1f60*/  WARPSYNC.ALL ;  /* 0x0000000000007948 */ /* 0x000fea0003800000 */
[----:B------:R-:W0:Y:S08]  /*1f70*/  S2UR UR5, SR_CgaCtaId ;  /* 0x00000000000579c3 */ /* 0x000e300000008800 */
[----:B------:R-:W-:Y:S01]  /*1f80*/  BAR.SYNC.DEFER_BLOCKING 0x0 ;  /* 0x0000000000007b1d */ /* 0x000fe20000010000 */
[----:B------:R-:W-:-:S05]  /*1f90*/  ISETP.NE.AND P0, PT, R6, RZ, PT ;  /* 0x000000ff0600720c */ /* 0x000fca0003f05270 */
[----:B------:R-:W-:Y:S02]  /*1fa0*/  UMOV UR4, 0x400 ;  /* 0x0000040000047882 */ /* 0x000fe40000000000 */
[----:B0-----:R-:W-:-:S09]  /*1fb0*/  ULEA UR4, UR5, UR4, 0x18 ;  /* 0x0000000405047291 */ /* 0x001fd2000f8ec0ff */
[----:B-1----:R-:W0:Y:S04]  /*1fc0*/  LDS R13, [UR4+0x14] ;  /* 0x00001404ff0d7984 */ /* 0x002e280008000800 */
[----:B------:R-:W1:Y:S04]  /*1fd0*/  LDS R5, [UR4+0x2c] ;  /* 0x00002c04ff057984 */ /* 0x000e680008000800 */
[----:B------:R-:W2:Y:S01]  /*1fe0*/  LDS R7, [UR4+0x24] ;  /* 0x00002404ff077984 */ /* 0x000ea20008000800 */
[----:B0-----:R-:W-:Y:S02]  /*1ff0*/  SEL R13, R13, RZ, P0 ;  /* 0x000000ff0d0d7207 */ /* 0x001fe40000000000 */
[----:B-1----:R-:W-:-:S03]  /*2000*/  ISETP.GT.AND P0, PT, R5, 0x80, PT ;  /* 0x000000800500780c */ /* 0x002fc60003f04270 */
[----:B------:R-:W-:-:S04]  /*2010*/  IMAD.IADD R13, R13, 0x1, R12 ;  /* 0x000000010d0d7824 */ /* 0x000fc800078e020c */
[--C-:B------:R-:W-:Y:S02]  /*2020*/  IMAD.IADD R15, R0, 0x1, R13.reuse ;  /* 0x00000001000f7824 */ /* 0x100fe400078e020d */
[--C-:B------:R-:W-:Y:S02]  /*2030*/  IMAD.IADD R2, R2, 0x1, R13.reuse ;  /* 0x0000000102027824 */ /* 0x100fe400078e020d */
[--C-:B------:R-:W-:Y:S02]  /*2040*/  IMAD.IADD R3, R3, 0x1, R13.reuse ;  /* 0x0000000103037824 */ /* 0x100fe400078e020d */
[----:B------:R-:W-:Y:S01]  /*2050*/  IMAD.IADD R4, R4, 0x1, R13 ;  /* 0x0000000104047824 */ /* 0x000fe200078e020d */
[----:B--2---:R-:W-:Y:S06]  /*2060*/  @P0 BRA `(.L_x_39) ;  /* 0x0000000400440947 */ /* 0x004fec0003800000 */
[----:B------:R-:W0:Y:S01]  /*2070*/  LDCU UR4, c[0x0][0x3a8] ;  /* 0x00007500ff0477ac */ /* 0x000e220008000800 */
[----:B------:R-:W-:Y:S01]  /*2080*/  BSSY.RECONVERGENT B0, `(.L_x_40) ;  /* 0x0000010000007945 */ /* 0x000fe20003800200 */
[----:B------:R-:W1:Y:S01]  /*2090*/  LDCU.U8 UR5, c[0x0][0x3b8] ;  /* 0x00007700ff0577ac */ /* 0x000e620008000000 */
[----:B0-----:R-:W-:-:S13]  /*20a0*/  ISETP.GT.AND P0, PT, R9, UR4, PT ;  /* 0x0000000409007c0c */ /* 0x001fda000bf04270 */
[----:B-1----:R-:W-:Y:S05]  /*20b0*/  @!P0 BRA `(.L_x_41) ;  /* 0x0000000000308947 */ /* 0x002fea0003800000 */
[----:B------:R-:W-:Y:S01]  /*20c0*/  UISETP.NE.AND UP0, UPT, UR5, URZ, UPT ;  /* 0x000000ff0500728c */ /* 0x000fe2000bf05270 */
[----:B------:R-:W-:Y:S01]  /*20d0*/  CS2R R6, SRZ ;  /* 0x0000000000067805 */ /* 0x000fe2000001ff00 */
[----:B------:R-:W0:Y:S07]  /*20e0*/  LDCU.64 UR6, c[0x0][0x390] ;  /* 0x00007200ff0677ac */ /* 0x000e2e0008000a00 */
[----:B------:R-:W-:Y:S05]  /*20f0*/  BRA.U UP0, `(.L_x_42) ;  /* 0x0000000100087547 */ /* 0x000fea000b800000 */
[----:B------:R-:W1:Y:S02]  /*2100*/  LDC.64 R6, c[0x0][0x3d0] ;  /* 0x0000f400ff067b82 */ /* 0x000e640000000a00 */
[----:B-1----:R-:W5:Y:S02]  /*2110*/  LDG.E.64 R6, desc[UR8][R6.64] ;  /* 0x0000000806067981 */ /* 0x002f64000c1e1b00 */
.L_x_42:
[----:B-----5:R-:W-:-:S04]  /*2120*/  IADD3 R0, P0, PT, R13, R6, RZ ;  /* 0x000000060d007210 */ /* 0x020fc80007f1e0ff */
[----:B------:R-:W-:Y:S02]  /*2130*/  LEA.HI.X.SX32 R7, R13, R7, 0x1, P0 ;  /* 0x000000070d077211 */ /* 0x000fe400000f0eff */
[----:B0-----:R-:W-:-:S04]  /*2140*/  LEA R6, P0, R0, UR6, 0x3 ;  /* 0x0000000600067c11 */ /* 0x001fc8000f8018ff */
[----:B------:R-:W-:-:S05]  /*2150*/  LEA.HI.X R7, R0, UR7, R7, 0x3, P0 ;  /* 0x0000000700077c11 */ /* 0x000fca00080f1c07 */
[----:B------:R0:W-:Y:S04]  /*2160*/  STG.E desc[UR8][R6.64], R8 ;  /* 0x0000000806007986 */ /* 0x0001e8000c101908 */
[----:B------:R0:W-:Y:S02]  /*2170*/  STG.E desc[UR8][R6.64+0x4], R9 ;  /* 0x0000040906007986 */ /* 0x0001e4000c101908 */
.L_x_41:
[----:B------:R-:W-:Y:S05]  /*2180*/  BSYNC.RECONVERGENT B0 ;  /* 0x0000000000007941 */ /* 0x000fea0003800200 */
.L_x_40:
        /* <DEDUP_REMOVED lines=9> */
.L_x_45:
[----:B-----5:R-:W-:-:S04]  /*2220*/  IADD3 R0, P0, PT, R15, R6, RZ ;  /* 0x000000060f007210 */ /* 0x020fc80007f1e0ff */
[----:B------:R-:W-:Y:S02]  /*2230*/  LEA.HI.X.SX32 R7, R15, R7, 0x1, P0 ;  /* 0x000000070f077211 */ /* 0x000fe400000f0eff */
[----:B0-----:R-:W-:-:S04]  /*2240*/  LEA R6, P0, R0, UR6, 0x3 ;  /* 0x0000000600067c11 */ /* 0x001fc8000f8018ff */
[----:B------:R-:W-:-:S05]  /*2250*/  LEA.HI.X R7, R0, UR7, R7, 0x3, P0 ;  /* 0x0000000700077c11 */ /* 0x000fca00080f1c07 */
[----:B------:R1:W-:Y:S04]  /*2260*/  STG.E desc[UR8][R6.64], R10 ;  /* 0x0000000a06007986 */ /* 0x0003e8000c101908 */
[----:B------:R1:W-:Y:S02]  /*2270*/  STG.E desc[UR8][R6.64+0x4], R11 ;  /* 0x0000040b06007986 */ /* 0x0003e4000c101908 */
.L_x_44:
[----:B------:R-:W-:Y:S05]  /*2280*/  BSYNC.RECONVERGENT B0 ;  /* 0x0000000000007941 */ /* 0x000fea0003800200 */
.L_x_43:
        /* <DEDUP_REMOVED lines=9> */
.L_x_48:
[----:B-----5:R-:W-:-:S04]  /*2320*/  IADD3 R0, P0, PT, R2, R6, RZ ;  /* 0x0000000602007210 */ /* 0x020fc80007f1e0ff */
[----:B------:R-:W-:Y:S02]  /*2330*/  LEA.HI.X.SX32 R7, R2, R7, 0x1, P0 ;  /* 0x0000000702077211 */ /* 0x000fe400000f0eff */
[----:B0-----:R-:W-:-:S04]  /*2340*/  LEA R6, P0, R0, UR6, 0x3 ;  /* 0x0000000600067c11 */ /* 0x001fc8000f8018ff */
[----:B------:R-:W-:-:S05]  /*2350*/  LEA.HI.X R7, R0, UR7, R7, 0x3, P0 ;  /* 0x0000000700077c11 */ /* 0x000fca00080f1c07 */
[----:B------:R2:W-:Y:S04]  /*2360*/  STG.E desc[UR8][R6.64], R16 ;  /* 0x0000001006007986 */ /* 0x0005e8000c101908 */
[----:B------:R2:W-:Y:S02]  /*2370*/  STG.E desc[UR8][R6.64+0x4], R17 ;  /* 0x0000041106007986 */ /* 0x0005e4000c101908 */
.L_x_47:
[----:B------:R-:W-:Y:S05]  /*2380*/  BSYNC.RECONVERGENT B0 ;  /* 0x0000000000007941 */ /* 0x000fea0003800200 */
.L_x_46:
        /* <DEDUP_REMOVED lines=9> */
.L_x_51:
[----:B-----5:R-:W-:-:S04]  /*2420*/  IADD3 R0, P0, PT, R3, R6, RZ ;  /* 0x0000000603007210 */ /* 0x020fc80007f1e0ff */
[----:B------:R-:W-:Y:S02]  /*2430*/  LEA.HI.X.SX32 R3, R3, R7, 0x1, P0 ;  /* 0x0000000703037211 */ /* 0x000fe400000f0eff */
[----:B0-----:R-:W-:-:S04]  /*2440*/  LEA R2, P0, R0, UR6, 0x3 ;  /* 0x0000000600027c11 */ /* 0x001fc8000f8018ff */
[----:B------:R-:W-:-:S05]  /*2450*/  LEA.HI.X R3, R0, UR7, R3, 0x3, P0 ;  /* 0x0000000700037c11 */ /* 0x000fca00080f1c03 */
[----:B------:R3:W-:Y:S04]  /*2460*/  STG.E desc[UR8][R2.64], R18 ;  /* 0x0000001202007986 */ /* 0x0007e8000c101908 */
[----:B------:R3:W-:Y:S02]  /*2470*/  STG.E desc[UR8][R2.64+0x4], R19 ;  /* 0x0000041302007986 */ /* 0x0007e4000c101908 */
.L_x_50:
[----:B------:R-:W-:Y:S05]  /*2480*/  BSYNC.RECONVERGENT B0 ;  /* 0x0000000000007941 */ /* 0x000fea0003800200 */
.L_x_49:
[----:B------:R-:W-:-:S13]  /*2490*/  ISETP.GT.AND P0, PT, R21, UR4, PT ;  /* 0x0000000415007c0c */ /* 0x000fda000bf04270 */
[----:B------:R-:W-:Y:S05]  /*24a0*/  @!P0 EXIT ;  /* 0x000000000000894d */ /* 0x000fea0003800000 */
[----:B------:R-:W-:Y:S01]  /*24b0*/  UISETP.NE.AND UP0, UPT, UR5, URZ, UPT ;  /* 0x000000ff0500728c */ /* 0x000fe2000bf05270 */
[----:B---3--:R-:W-:-:S08]  /*24c0*/  CS2R R2, SRZ ;  /* 0x0000000000027805 */ /* 0x008fd0000001ff00 */
[----:B------:R-:W-:Y:S05]  /*24d0*/  BRA.U UP0, `(.L_x_52) ;  /* 0x0000000100087547 */ /* 0x000fea000b800000 */
[----:B------:R-:W3:Y:S02]  /*24e0*/  LDC.64 R2, c[0x0][0x3d0] ;  /* 0x0000f400ff027b82 */ /* 0x000ee40000000a00 */
[----:B---3--:R-:W5:Y:S02]  /*24f0*/  LDG.E.64 R2, desc[UR8][R2.64] ;  /* 0x0000000802027981 */ /* 0x008f64000c1e1b00 */
.L_x_52:
[----:B------:R-:W3:Y:S01]  /*2500*/  LDCU.64 UR4, c[0x0][0x390] ;  /* 0x00007200ff0477ac */ /* 0x000ee20008000a00 */
[----:B-----5:R-:W-:-:S04]  /*2510*/  IADD3 R0, P0, PT, R4, R2, RZ ;  /* 0x0000000204007210 */ /* 0x020fc80007f1e0ff */
[----:B------:R-:W-:Y:S02]  /*2520*/  LEA.HI.X.SX32 R3, R4, R3, 0x1, P0 ;  /* 0x0000000304037211 */ /* 0x000fe400000f0eff */
[----:B---3--:R-:W-:-:S04]  /*2530*/  LEA R2, P0, R0, UR4, 0x3 ;  /* 0x0000000400027c11 */ /* 0x008fc8000f8018ff */
[----:B------:R-:W-:-:S05]  /*2540*/  LEA.HI.X R3, R0, UR5, R3, 0x3, P0 ;  /* 0x0000000500037c11 */ /* 0x000fca00080f1c03 */
[----:B------:R-:W-:Y:S04]  /*2550*/  STG.E desc[UR8][R2.64], R20 ;  /* 0x0000001402007986 */ /* 0x000fe8000c101908 */
[----:B------:R-:W-:Y:S01]  /*2560*/  STG.E desc[UR8][R2.64+0x4], R21 ;  /* 0x0000041502007986 */ /* 0x000fe2000c101908 */
[----:B------:R-:W-:Y:S05]  /*2570*/  EXIT ;  /* 0x000000000000794d */ /* 0x000fea0003800000 */
.L_x_39:
[----:B------:R-:W0:Y:S01]  /*2580*/  LDCU UR5, c[0x0][0x3a8] ;  /* 0x00007500ff0577ac */ /* 0x000e220008000800 */
[----:B------:R-:W-:Y:S01]  /*2590*/  BAR.SYNC.DEFER_BLOCKING 0x0 ;  /* 0x0000000000007b1d */ /* 0x000fe20000010000 */
[----:B------:R-:W-:Y:S02]  /*25a0*/  ISETP.GE.AND P1, PT, R6, R5, PT ;  /* 0x000000050600720c */ /* 0x000fe40003f26270 */
[----:B0-----:R-:W-:Y:S02]  /*25b0*/  ISETP.GT.AND P0, PT, R9, UR5, PT ;  /* 0x0000000509007c0c */ /* 0x001fe4000bf04270 */
[----:B------:R-:W-:Y:S02]  /*25c0*/  ISETP.GT.AND P2, PT, R11, UR5, PT ;  /* 0x000000050b007c0c */ /* 0x000fe4000bf44270 */
[----:B------:R-:W-:Y:S02]  /*25d0*/  ISETP.GT.AND P3, PT, R17, UR5, PT ;  /* 0x0000000511007c0c */ /* 0x000fe4000bf64270 */
[----:B------:R-:W-:-:S02]  /*25e0*/  ISETP.GT.AND P4, PT, R19, UR5, PT ;  /* 0x0000000513007c0c */ /* 0x000fc4000bf84270 */
[----:B------:R-:W-:-:S05]  /*25f0*/  ISETP.GT.AND P5, PT, R21, UR5, PT ;  /* 0x0000000515007c0c */ /* 0x000fca000bfa4270 */
[--C-:B------:R-:W-:Y:S02]  /*2600*/  @P0 IMAD.IADD R0, R13, 0x1, -R7.reuse ;  /* 0x000000010d000824 */ /* 0x100fe400078e0a07 */
[--C-:B------:R-:W-:Y:S02]  /*2610*/  @P2 IMAD.IADD R12, R15, 0x1, -R7.reuse ;  /* 0x000000010f0c2824 */ /* 0x100fe400078e0a07 */
[--C-:B------:R-:W-:Y:S01]  /*2620*/  @P3 IMAD.IADD R2, R2, 0x1, -R7.reuse ;  /* 0x0000000102023824 */ /* 0x100fe200078e0a07 */
[----:B------:R-:W-:Y:S01]  /*2630*/  @P0 LEA R0, R0, UR4, 0x3 ;  /* 0x0000000400000c11 */ /* 0x000fe2000f8e18ff */
[--C-:B------:R-:W-:Y:S01]  /*2640*/  @P4 IMAD.IADD R3, R3, 0x1, -R7.reuse ;  /* 0x0000000103034824 */ /* 0x100fe200078e0a07 */
[----:B------:R-:W-:Y:S01]  /*2650*/  @P2 LEA R12, R12, UR4, 0x3 ;  /* 0x000000040c0c2c11 */ /* 0x000fe2000f8e18ff */
[----:B------:R-:W-:Y:S01]  /*2660*/  @P5 IMAD.IADD R4, R4, 0x1, -R7 ;  /* 0x0000000104045824 */ /* 0x000fe200078e0a07 */
[----:B------:R-:W-:Y:S01]  /*2670*/  @P3 LEA R2, R2, UR4, 0x3 ;  /* 0x0000000402023c11 */ /* 0x000fe2000f8e18ff */
[----:B-----5:R0:W-:Y:S01]  /*2680*/  @P0 STS.64 [R0], R8 ;  /* 0x0000000800000388 */ /* 0x0201e20000000a00 */
[----:B------:R-:W-:-:S02]  /*2690*/  @P4 LEA R3, R3, UR4, 0x3 ;  /* 0x0000000403034c11 */ /* 0x000fc4000f8e18ff */
[----:B------:R-:W-:Y:S01]  /*26a0*/  @P5 LEA R4, R4, UR4, 0x3 ;  /* 0x0000000404045c11 */ /* 0x000fe2000f8e18ff */
[----:B------:R0:W-:Y:S04]  /*26b0*/  @P2 STS.64 [R12], R10 ;  /* 0x0000000a0c002388 */ /* 0x0001e80000000a00 */
[----:B------:R0:W-:Y:S04]  /*26c0*/  @P3 STS.64 [R2], R16 ;  /* 0x0000001002003388 */ /* 0x0001e80000000a00 */
[----:B------:R0:W-:Y:S04]  /*26d0*/  @P4 STS.64 [R3], R18 ;  /* 0x0000001203004388 */ /* 0x0001e80000000a00 */
[----:B------:R0:W-:Y:S01]  /*26e0*/  @P5 STS.64 [R4], R20 ;  /* 0x0000001404005388 */ /* 0x0001e20000000a00 */
[----:B------:R-:W-:Y:S06]  /*26f0*/  BAR.SYNC.DEFER_BLOCKING 0x0 ;  /* 0x0000000000007b1d */ /* 0x000fec0000010000 */
[----:B------:R-:W-:Y:S05]  /*2700*/  @P1 EXIT ;  /* 0x000000000000194d */ /* 0x000fea0003800000 */
[----:B0-----:R-:W-:Y:S01]  /*2710*/  LOP3.LUT R0, RZ, R6, RZ, 0x33, !PT ;  /* 0x00000006ff007212 */ /* 0x001fe200078e33ff */
[----:B------:R-:W0:Y:S01]  /*2720*/  LDCU.U8 UR10, c[0x0][0x3b8] ;  /* 0x00007700ff0a77ac */ /* 0x000e220008000000 */
[----:B------:R-:W-:Y:S03]  /*2730*/  BSSY.RECONVERGENT B0, `(.L_x_53) ;  /* 0x000001f000007945 */ /* 0x000fe60003800200 */
[----:B------:R-:W-:Y:S01]  /*2740*/  IMAD.IADD R0, R0, 0x1, R5 ;  /* 0x0000000100007824 */ /* 0x000fe200078e0205 */
[----:B------:R-:W1:Y:S04]  /*2750*/  LDCU.64 UR6, c[0x0][0x390] ;  /* 0x00007200ff0677ac */ /* 0x000e680008000a00 */
[----:B------:R-:W-:-:S02]  /*2760*/  LOP3.LUT R2, R0, 0x180, RZ, 0xc0, !PT ;  /* 0x0000018000027812 */ /* 0x000fc400078ec0ff */
[----:B------:R-:W-:Y:S02]  /*2770*/  ISETP.GE.U32.AND P1, PT, R0, 0x180, PT ;  /* 0x000001800000780c */ /* 0x000fe40003f26070 */
[----:B------:R-:W-:-:S13]  /*2780*/  ISETP.NE.AND P0, PT, R2, 0x180, PT ;  /* 0x000001800200780c */ /* 0x000fda0003f05270 */
[----:B01----:R-:W-:Y:S05]  /*2790*/  @!P0 BRA `(.L_x_54) ;  /* 0x0000000000608947 */ /* 0x003fea0003800000 */
[----:B------:R-:W-:Y:S01]  /*27a0*/  LEA.HI R0, R0, 0x1, RZ, 0x19 ;  /* 0x0000000100007811 */ /* 0x000fe200078fc8ff */
[C---:B------:R-:W-:Y:S01]  /*27b0*/  IMAD.IADD R11, R6.reuse, 0x1, R7 ;  /* 0x00000001060b7824 */ /* 0x040fe200078e0207 */
[----:B------:R-:W-:Y:S02]  /*27c0*/  LEA R4, R6, UR4, 0x3 ;  /* 0x0000000406047c11 */ /* 0x000fe4000f8e18ff */
[----:B------:R-:W-:Y:S01]  /*27d0*/  ISETP.NE.AND P2, PT, RZ, UR10, PT ;  /* 0x0000000aff007c0c */ /* 0x000fe2000bf45270 */
[C---:B------:R-:W-:Y:S01]  /*27e0*/  IMAD.SHL.U32 R2, R0.reuse, 0x80, RZ ;  /* 0x0000008000027824 */ /* 0x040fe200078e00ff */
[----:B------:R-:W-:-:S04]  /*27f0*/  LOP3.LUT R0, R0, 0x3, RZ, 0xc0, !PT ;  /* 0x0000000300007812 */ /* 0x000fc800078ec0ff */
[----:B------:R-:W-:Y:S01]  /*2800*/  LOP3.LUT R3, R2, 0x180, RZ, 0xc0, !PT ;  /* 0x0000018002037812 */ /* 0x000fe200078ec0ff */
[----:B------:R-:W-:-:S04]  /*2810*/  IMAD.MOV R0, RZ, RZ, -R0 ;  /* 0x000000ffff007224 */ /* 0x000fc800078e0a00 */
[----:B------:R-:W-:-:S07]  /*2820*/  IMAD.IADD R6, R6, 0x1, R3 ;  /* 0x0000000106067824 */ /* 0x000fce00078e0203 */
.L_x_55:
[----:B0-----:R-:W0:Y:S01]  /*2830*/  @!P2 LDC.64 R8, c[0x0][0x3d0] ;  /* 0x0000f400ff08ab82 */ /* 0x001e220000000a00 */
[----:B------:R-:W-:Y:S01]  /*2840*/  CS2R R2, SRZ ;  /* 0x0000000000027805 */ /* 0x000fe2000001ff00 */
[----:B------:R1:W2:Y:S05]  /*2850*/  LDS.64 R12, [R4] ;  /* 0x00000000040c7984 */ /* 0x0002aa0000000a00 */
[----:B0-----:R-:W3:Y:S01]  /*2860*/  @!P2 LDG.E.64 R2, desc[UR8][R8.64] ;  /* 0x000000080802a981 */ /* 0x001ee2000c1e1b00 */
[----:B------:R-:W-:Y:S02]  /*2870*/  VIADD R0, R0, 0x1 ;  /* 0x0000000100007836 */ /* 0x000fe40000000000 */
[----:B-1----:R-:W-:Y:S01]  /*2880*/  VIADD R4, R4, 0x400 ;  /* 0x0000040004047836 */ /* 0x002fe20000000000 */
[----:B---3--:R-:W-:-:S04]  /*2890*/  IADD3 R10, P0, PT, R11, R2, RZ ;  /* 0x000000020b0a7210 */ /* 0x008fc80007f1e0ff */
[C---:B------:R-:W-:Y:S01]  /*28a0*/  LEA.HI.X.SX32 R3, R11.reuse, R3, 0x1, P0 ;  /* 0x000000030b037211 */ /* 0x040fe200000f0eff */
[----:B------:R-:W-:Y:S01]  /*28b0*/  VIADD R11, R11, 0x80 ;  /* 0x000000800b0b7836 */ /* 0x000fe20000000000 */
[----:B------:R-:W-:-:S04]  /*28c0*/  LEA R2, P0, R10, UR6, 0x3 ;  /* 0x000000060a027c11 */ /* 0x000fc8000f8018ff */
[----:B------:R-:W-:Y:S02]  /*28d0*/  LEA.HI.X R3, R10, UR7, R3, 0x3, P0 ;  /* 0x000000070a037c11 */ /* 0x000fe400080f1c03 */
[----:B------:R-:W-:-:S03]  /*28e0*/  ISETP.NE.AND P0, PT, R0, RZ, PT ;  /* 0x000000ff0000720c */ /* 0x000fc60003f05270 */
[----:B--2---:R0:W-:Y:S04]  /*28f0*/  STG.E desc[UR8][R2.64], R12 ;  /* 0x0000000c02007986 */ /* 0x0041e8000c101908 */
[----:B------:R0:W-:Y:S06]  /*2900*/  STG.E desc[UR8][R2.64+0x4], R13 ;  /* 0x0000040d02007986 */ /* 0x0001ec000c101908 */
[----:B------:R-:W-:Y:S05]  /*2910*/  @P0 BRA `(.L_x_55) ;  /* 0xfffffffc00c40947 */ /* 0x000fea000383ffff */
.L_x_54:
[----:B------:R-:W-:Y:S05]  /*2920*/  BSYNC.RECONVERGENT B0 ;  /* 0x0000000000007941 */ /* 0x000fea0003800200 */
.L_x_53:
[----:B------:R-:W-:Y:S05]  /*2930*/  @!P1 EXIT ;  /* 0x000000000000994d */ /* 0x000fea0003800000 */
[----:B------:R-:W1:Y:S01]  /*2940*/  S2UR UR7, SR_CgaCtaId ;  /* 0x00000000000779c3 */ /* 0x000e620000008800 */
[----:B------:R-:W2:Y:S01]  /*2950*/  LDCU.64 UR4, c[0x0][0x390] ;  /* 0x00007200ff0477ac */ /* 0x000ea20008000a00 */
[----:B------:R-:W-:Y:S01]  /*2960*/  IMAD.IADD R7, R6, 0x1, R7 ;  /* 0x0000000106077824 */ /* 0x000fe200078e0207 */
[----:B------:R-:W-:Y:S01]  /*2970*/  UMOV UR6, 0x400 ;  /* 0x0000040000067882 */ /* 0x000fe20000000000 */
[----:B------:R-:W-:-:S06]  /*2980*/  UISETP.NE.AND UP1, UPT, UR10, URZ, UPT ;  /* 0x000000ff0a00728c */ /* 0x000fcc000bf25270 */
[----:B------:R-:W-:Y:S01]  /*2990*/  PLOP3.LUT P0, PT, PT, PT, UP1, 0x80, 0x8 ;  /* 0x000000000008781c */ /* 0x000fe20003f0f018 */
[----:B--2---:R-:W-:-:S04]  /*29a0*/  UIADD3 UR4, UP0, UPT, UR4, 0xc04, URZ ;  /* 0x00000c0404047890 */ /* 0x004fc8000ff1e0ff */
[----:B------:R-:W-:Y:S02]  /*29b0*/  UIADD3.X UR5, UPT, UPT, URZ, UR5, URZ, UP0, !UPT ;  /* 0x00000005ff057290 */ /* 0x000fe400087fe4ff */
[----:B-1----:R-:W-:Y:S02]  /*29c0*/  ULEA UR6, UR7, UR6, 0x18 ;  /* 0x0000000607067291 */ /* 0x002fe4000f8ec0ff */
[----:B------:R-:W-:-:S04]  /*29d0*/  UISETP.NE.AND UP0, UPT, UR10, URZ, UPT ;  /* 0x000000ff0a00728c */ /* 0x000fc8000bf05270 */
[----:B------:R-:W-:-:S05]  /*29e0*/  LEA R0, R6, UR6, 0x3 ;  /* 0x0000000606007c11 */ /* 0x000fca000f8e18ff */
[----:B------:R-:W-:-:S07]  /*29f0*/  VIADD R0, R0, 0x800 ;  /* 0x0000080000007836 */ /* 0x000fce0000000000 */
.L_x_56:
[----:B0-----:R-:W0:Y:S01]  /*2a00*/  @!P0 LDC.64 R12, c[0x0][0x3d0] ;  /* 0x0000f400ff0c8b82 */ /* 0x001e220000000a00 */
[----:B-1----:R-:W-:Y:S01]  /*2a10*/  CS2R R8, SRZ ;  /* 0x0000000000087805 */ /* 0x002fe2000001ff00 */
[----:B------:R-:W1:Y:S01]  /*2a20*/  LDS.64 R18, [R0+-0x800] ;  /* 0xfff8000000127984 */ /* 0x000e620000000a00 */
[----:B------:R-:W-:Y:S02]  /*2a30*/  SHF.R.S32.HI R2, RZ, 0x1f, R7 ;  /* 0x0000001fff027819 */ /* 0x000fe40000011407 */
[----:B------:R-:W-:Y:S01]  /*2a40*/  CS2R R10, SRZ ;  /* 0x00000000000a7805 */ /* 0x000fe2000001ff00 */
[----:B------:R-:W2:Y:S04]  /*2a50*/  LDS.64 R20, [R0+-0x400] ;  /* 0xfffc000000147984 */ /* 0x000ea80000000a00 */
[----:B0-----:R-:W3:Y:S01]  /*2a60*/  @!P0 LDG.E.64 R8, desc[UR8][R12.64] ;  /* 0x000000080c088981 */ /* 0x001ee2000c1e1b00 */
[----:B------:R-:W-:-:S13]  /*2a70*/  PLOP3.LUT P0, PT, PT, PT, UP0, 0x80, 0x8 ;  /* 0x000000000008781c */ /* 0x000fda0003f0f008 */
[----:B------:R-:W0:Y:S01]  /*2a80*/  @!P0 LDC.64 R14, c[0x0][0x3d0] ;  /* 0x0000f400ff0e8b82 */ /* 0x000e220000000a00 */
[----:B---3--:R-:W-:-:S05]  /*2a90*/  IADD3 R3, P1, PT, R7, R8, RZ ;  /* 0x0000000807037210 */ /* 0x008fca0007f3e0ff */
[----:B------:R-:W-:Y:S01]  /*2aa0*/  IMAD.X R4, R2, 0x1, R9, P1 ;  /* 0x0000000102047824 */ /* 0x000fe200008e0609 */
[----:B------:R-:W-:-:S04]  /*2ab0*/  LEA R8, P1, R3, UR4, 0x3 ;  /* 0x0000000403087c11 */ /* 0x000fc8000f8218ff */
[----:B------:R-:W-:-:S05]  /*2ac0*/  LEA.HI.X R9, R3, UR5, R4, 0x3, P1 ;  /* 0x0000000503097c11 */ /* 0x000fca00088f1c04 */
[----:B-1----:R-:W-:Y:S04]  /*2ad0*/  STG.E desc[UR8][R8.64+-0xc04], R18 ;  /* 0xfff3fc1208007986 */ /* 0x002fe8000c101908 */
[----:B------:R1:W-:Y:S04]  /*2ae0*/  STG.E desc[UR8][R8.64+-0xc00], R19 ;  /* 0xfff4001308007986 */ /* 0x0003e8000c101908 */
[----:B0-----:R-:W3:Y:S01]  /*2af0*/  @!P0 LDG.E.64 R10, desc[UR8][R14.64] ;  /* 0x000000080e0a8981 */ /* 0x001ee2000c1e1b00 */
[----:B------:R-:W0:Y:S01]  /*2b00*/  @!P0 LDC.64 R16, c[0x0][0x3d0] ;  /* 0x0000f400ff108b82 */ /* 0x000e220000000a00 */
[----:B------:R-:W-:-:S02]  /*2b10*/  CS2R R12, SRZ ;  /* 0x00000000000c7805 */ /* 0x000fc4000001ff00 */
[----:B------:R-:W4:Y:S01]  /*2b20*/  LDS.64 R18, [R0] ;  /* 0x0000000000127984 */ /* 0x000f220000000a00 */
[----:B---3--:R-:W-:-:S05]  /*2b30*/  IADD3 R3, P1, PT, R7, R10, RZ ;  /* 0x0000000a07037210 */ /* 0x008fca0007f3e0ff */
[----:B------:R-:W-:Y:S01]  /*2b40*/  IMAD.X R4, R2, 0x1, R11, P1 ;  /* 0x0000000102047824 */ /* 0x000fe200008e060b */
[----:B------:R-:W-:-:S04]  /*2b50*/  LEA R10, P1, R3, UR4, 0x3 ;  /* 0x00000004030a7c11 */ /* 0x000fc8000f8218ff */
[----:B------:R-:W-:-:S05]  /*2b60*/  LEA.HI.X R11, R3, UR5, R4, 0x3, P1 ;  /* 0x00000005030b7c11 */ /* 0x000fca00088f1c04 */
[----:B--2---:R-:W-:Y:S04]  /*2b70*/  STG.E desc[UR8][R10.64+-0x804], R20 ;  /* 0xfff7fc140a007986 */ /* 0x004fe8000c101908 */
[----:B------:R-:W-:Y:S04]  /*2b80*/  STG.E desc[UR8][R10.64+-0x800], R21 ;  /* 0xfff800150a007986 */ /* 0x000fe8000c101908 */
[----:B0-----:R-:W2:Y:S01]  /*2b90*/  @!P0 LDG.E.64 R12, desc[UR8][R16.64] ;  /* 0x00000008100c8981 */ /* 0x001ea2000c1e1b00 */
[----:B------:R-:W0:Y:S03]  /*2ba0*/  @!P0 LDC.64 R14, c[0x0][0x3d0] ;  /* 0x0000f400ff0e8b82 */ /* 0x000e260000000a00 */
[----:B------:R3:W5:Y:S01]  /*2bb0*/  LDS.64 R10, [R0+0x400] ;  /* 0x00040000000a7984 */ /* 0x0007620000000a00 */
[----:B--2---:R-:W-:-:S05]  /*2bc0*/  IADD3 R3, P1, PT, R7, R12, RZ ;  /* 0x0000000c07037210 */ /* 0x004fca0007f3e0ff */
[----:B------:R-:W-:Y:S01]  /*2bd0*/  IMAD.X R12, R2, 0x1, R13, P1 ;  /* 0x00000001020c7824 */ /* 0x000fe200008e060d */
[----:B-1----:R-:W-:-:S04]  /*2be0*/  LEA R8, P1, R3, UR4, 0x3 ;  /* 0x0000000403087c11 */ /* 0x002fc8000f8218ff */
[----:B------:R-:W-:Y:S02]  /*2bf0*/  LEA.HI.X R9, R3, UR5, R12, 0x3, P1 ;  /* 0x0000000503097c11 */ /* 0x000fe400088f1c0c */
[----:B------:R-:W-:-:S03]  /*2c00*/  CS2R R12, SRZ ;  /* 0x00000000000c7805 */ /* 0x000fc6000001ff00 */
[----:B----4-:R1:W-:Y:S04]  /*2c10*/  STG.E desc[UR8][R8.64+-0x404], R18 ;  /* 0xfffbfc1208007986 */ /* 0x0103e8000c101908 */
[----:B------:R1:W-:Y:S04]  /*2c20*/  STG.E desc[UR8][R8.64+-0x400], R19 ;  /* 0xfffc001308007986 */ /* 0x0003e8000c101908 */
[----:B0-----:R-:W2:Y:S01]  /*2c30*/  @!P0 LDG.E.64 R12, desc[UR8][R14.64] ;  /* 0x000000080e0c8981 */ /* 0x001ea2000c1e1b00 */
[----:B------:R-:W-:Y:S02]  /*2c40*/  VIADD R6, R6, 0x200 ;  /* 0x0000020006067836 */ /* 0x000fe40000000000 */
[----:B---3--:R-:W-:Y:S01]  /*2c50*/  VIADD R0, R0, 0x1000 ;  /* 0x0000100000007836 */ /* 0x008fe20000000000 */
[C---:B--2---:R-:W-:Y:S01]  /*2c60*/  IADD3 R3, P1, PT, R7.reuse, R12, RZ ;  /* 0x0000000c07037210 */ /* 0x044fe20007f3e0ff */
[----:B------:R-:W-:-:S04]  /*2c70*/  VIADD R7, R7, 0x200 ;  /* 0x0000020007077836 */ /* 0x000fc80000000000 */
[----:B------:R-:W-:Y:S01]  /*2c80*/  IMAD.X R12, R2, 0x1, R13, P1 ;  /* 0x00000001020c7824 */ /* 0x000fe200008e060d */
[----:B------:R-:W-:-:S04]  /*2c90*/  LEA R2, P1, R3, UR4, 0x3 ;  /* 0x0000000403027c11 */ /* 0x000fc8000f8218ff */
[----:B------:R-:W-:Y:S02]  /*2ca0*/  LEA.HI.X R3, R3, UR5, R12, 0x3, P1 ;  /* 0x0000000503037c11 */ /* 0x000fe400088f1c0c */
[----:B------:R-:W-:-:S03]  /*2cb0*/  ISETP.GE.AND P1, PT, R6, R5, PT ;  /* 0x000000050600720c */ /* 0x000fc60003f26270 */
[----:B-----5:R1:W-:Y:S04]  /*2cc0*/  STG.E desc[UR8][R2.64+-0x4], R10 ;  /* 0xfffffc0a02007986 */ /* 0x0203e8000c101908 */
[----:B------:R1:W-:Y:S06]  /*2cd0*/  STG.E desc[UR8][R2.64], R11 ;  /* 0x0000000b02007986 */ /* 0x0003ec000c101908 */
[----:B------:R-:W-:Y:S05]  /*2ce0*/  @!P1 BRA `(.L_x_56) ;  /* 0xfffffffc00449947 */ /* 0x000fea000383ffff */
[----:B------:R-:W-:Y:S05]  /*2cf0*/  EXIT ;  /* 0x000000000000794d */ /* 0x000fea0003800000 */
.L_x_0:
[----:B------:R-:W0:Y:S01]  /*2d00*/  LDCU UR7, c[0x0][0x3b0] ;  /* 0x00007600ff0777ac */ /* 0x000e220008000800 */
[----:B------:R-:W-:Y:S01]  /*2d10*/  ISETP.NE.AND P0, PT, R26, RZ, PT ;  /* 0x000000ff1a00720c */ /* 0x000fe20003f05270 */
[----:B------:R-:W-:Y:S01]  /*2d20*/  BSSY.RECONVERGENT B1, `(.L_x_57) ;  /* 0x00002e1000017945 */ /* 0x000fe20003800200 */
[----:B0-----:R-:W-:-:S11]  /*2d30*/  IADD3 R2, PT, PT, -R3, UR7, RZ ;  /* 0x0000000703027c10 */ /* 0x001fd6000fffe1ff */
        /* <DEDUP_REMOVED lines=8> */
[----:B0-----:R-:W-:-:S04]  /*2dc0*/  IMAD R23, R15, 0x5, RZ ;  /* 0x000000050f177824 */ /* 0x001fc800078e02ff */
[C---:B------:R-:W-:Y:S01]  /*2dd0*/  VIADD R7, R23.reuse, 0x1 ;  /* 0x0000000117077836 */ /* 0x040fe20000000000 */
[C---:B------:R-:W-:Y:S01]  /*2de0*/  IADD3 R0, P2, P3, R23.reuse, UR4, R3 ;  /* 0x0000000417007c10 */ /* 0x040fe2000fb5e003 */
[C---:B------:R-:W-:Y:S01]  /*2df0*/  VIADD R3, R23.reuse, 0x2 ;  /* 0x0000000217037836 */ /* 0x040fe20000000000 */
[CC--:B------:R-:W-:Y:S01]  /*2e00*/  ISETP.GE.AND P0, PT, R23.reuse, R2.reuse, PT ;  /* 0x000000021700720c */ /* 0x0c0fe20003f06270 */
[C---:B------:R-:W-:Y:S01]  /*2e10*/  VIADD R21, R23.reuse, 0x3 ;  /* 0x0000000317157836 */ /* 0x040fe20000000000 */
[----:B------:R-:W-:Y:S01]  /*2e20*/  IADD3.X R5, PT, PT, RZ, UR5, RZ, P2, P3 ;  /* 0x00000005ff057c10 */ /* 0x000fe200097e64ff */
[----:B------:R-:W-:Y:S01]  /*2e30*/  VIADD R25, R23, 0x4 ;  /* 0x0000000417197836 */ /* 0x000fe20000000000 */
[----:B------:R-:W-:Y:S01]  /*2e40*/  ISETP.GE.AND P1, PT, R7, R2, PT ;  /* 0x000000020700720c */ /* 0x000fe20003f26270 */
[----:B------:R-:W0:Y:S01]  /*2e50*/  LDCU UR4, c[0x0][0x3a8] ;  /* 0x00007500ff0477ac */ /* 0x000e220008000800 */
[----:B---3--:R-:W-:-:S04]  /*2e60*/  LEA R4, P2, R0, UR12, 0x3 ;  /* 0x0000000c00047c11 */ /* 0x008fc8000f8418ff */
[----:B------:R-:W-:Y:S02]  /*2e70*/  LEA.HI.X R5, R0, UR13, R5, 0x3, P2 ;  /* 0x0000000d00057c11 */ /* 0x000fe400090f1c05 */
[-C--:B------:R-:W-:Y:S02]  /*2e80*/  ISETP.GE.AND P2, PT, R3, R2.reuse, PT ;  /* 0x000000020300720c */ /* 0x080fe40003f46270 */
[-C--:B------:R-:W-:Y:S01]  /*2e90*/  ISETP.GE.AND P3, PT, R21, R2.reuse, PT ;  /* 0x000000021500720c */ /* 0x080fe20003f66270 */
[----:B------:R-:W0:Y:S01]  /*2ea0*/  @!P0 LDG.E R17, desc[UR8][R4.64+0x4] ;  /* 0x0000040804118981 */ /* 0x000e22000c1e1900 */
[----:B------:R-:W-:-:S03]  /*2eb0*/  ISETP.GE.AND P4, PT, R25, R2, PT ;  /* 0x000000021900720c */ /* 0x000fc60003f86270 */
[----:B------:R-:W2:Y:S04]  /*2ec0*/  @!P1 LDG.E R19, desc[UR8][R4.64+0xc] ;  /* 0x00000c0804139981 */ /* 0x000ea8000c1e1900 */
[----:B------:R-:W5:Y:S04]  /*2ed0*/  @!P0 LDG.E R16, desc[UR8][R4.64] ;  /* 0x0000000804108981 */ /* 0x000f68000c1e1900 */
[----:B------:R-:W3:Y:S04]  /*2ee0*/  @!P2 LDG.E R13, desc[UR8][R4.64+0x14] ;  /* 0x00001408040da981 */ /* 0x000ee8000c1e1900 */
[----:B------:R-:W4:Y:S04]  /*2ef0*/  @!P3 LDG.E R11, desc[UR8][R4.64+0x1c] ;  /* 0x00001c08040bb981 */ /* 0x000f28000c1e1900 */
[----:B------:R-:W4:Y:S04]  /*2f00*/  @!P4 LDG.E R9, desc[UR8][R4.64+0x24] ;  /* 0x000024080409c981 */ /* 0x000f28000c1e1900 */
[----:B------:R-:W5:Y:S04]  /*2f10*/  @!P1 LDG.E R18, desc[UR8][R4.64+0x8] ;  /* 0x0000080804129981 */ /* 0x000f68000c1e1900 */
[----:B------:R-:W5:Y:S04]  /*2f20*/  @!P2 LDG.E R12, desc[UR8][R4.64+0x10] ;  /* 0x00001008040ca981 */ /* 0x000f68000c1e1900 */
[----:B------:R-:W5:Y:S04]  /*2f30*/  @!P3 LDG.E R10, desc[UR8][R4.64+0x18] ;  /* 0x00001808040ab981 */ /* 0x000f68000c1e1900 */
[----:B------:R1:W5:Y:S01]  /*2f40*/  @!P4 LDG.E R8, desc[UR8][R4.64+0x20] ;  /* 0x000020080408c981 */ /* 0x000362000c1e1900 */
[----:B------:R-:W1:Y:S01]  /*2f50*/  S2R R26, SR_LANEID ;  /* 0x00000000001a7919 */ /* 0x000e620000000000 */
[----:B------:R-:W4:Y:S01]  /*2f60*/  S2UR UR5, SR_CgaCtaId ;  /* 0x00000000000579c3 */ /* 0x000f220000008800 */
[----:B------:R-:W-:-:S07]  /*2f70*/  SHF.R.U32.HI R24, RZ, 0x5, R15 ;  /* 0x00000005ff187819 */ /* 0x000fce000001160f */
[----:B------:R-:W-:Y:S01]  /*2f80*/  BAR.SYNC.DEFER_BLOCKING 0x0 ;  /* 0x0000000000007b1d */ /* 0x000fe20000010000 */
[----:B-1----:R-:W-:Y:S02]  /*2f90*/  ISETP.NE.AND P6, PT, R26, 0x1f, PT ;  /* 0x0000001f1a00780c */ /* 0x002fe40003fc5270 */
[----:B0-----:R-:W-:Y:S02]  /*2fa0*/  ISETP.GT.AND P1, PT, R17, UR4, PT ;  /* 0x0000000411007c0c */ /* 0x001fe4000bf24270 */
[----:B--2---:R-:W-:-:S04]  /*2fb0*/  ISETP.GT.AND P0, PT, R19, UR4, PT ;  /* 0x0000000413007c0c */ /* 0x004fc8000bf04270 */
[-C--:B------:R-:W-:Y:S02]  /*2fc0*/  ISETP.GE.OR P0, PT, R7, R2.reuse, P0 ;  /* 0x000000020700720c */ /* 0x080fe40000706670 */
[-C--:B------:R-:W-:Y:S02]  /*2fd0*/  ISETP.GE.OR P1, PT, R23, R2.reuse, P1 ;  /* 0x000000021700720c */ /* 0x080fe40000f26670 */
[----:B---3--:R-:W-:Y:S02]  /*2fe0*/  ISETP.GT.AND P2, PT, R13, UR4, PT ;  /* 0x000000040d007c0c */ /* 0x008fe4000bf44270 */
[----:B------:R-:W-:Y:S02]  /*2ff0*/  SEL R0, RZ, 0x1, !P1 ;  /* 0x00000001ff007807 */ /* 0x000fe40004800000 */
[----:B------:R-:W-:Y:S02]  /*3000*/  ISETP.GE.OR P2, PT, R3, R2, P2 ;  /* 0x000000020300720c */ /* 0x000fe40001746670 */
[----:B----4-:R-:W-:Y:S01]  /*3010*/  ISETP.GT.AND P3, PT, R11, UR4, PT ;  /* 0x000000040b007c0c */ /* 0x010fe2000bf64270 */
[----:B------:R-:W-:Y:S01]  /*3020*/  VIADD R23, R0, 0x1 ;  /* 0x0000000100177836 */ /* 0x000fe20000000000 */
[----:B------:R-:W-:-:S02]  /*3030*/  ISETP.GT.AND P4, PT, R9, UR4, PT ;  /* 0x0000000409007c0c */ /* 0x000fc4000bf84270 */
[-C--:B------:R-:W-:Y:S01]  /*3040*/  ISETP.GE.OR P3, PT, R21, R2.reuse, P3 ;  /* 0x000000021500720c */ /* 0x080fe20001f66670 */
[----:B------:R-:W-:Y:S01]  /*3050*/  @!P0 IMAD.MOV R23, RZ, RZ, R0 ;  /* 0x000000ffff178224 */ /* 0x000fe200078e0200 */
[----:B------:R-:W-:-:S03]  /*3060*/  ISETP.GE.OR P4, PT, R25, R2, P4 ;  /* 0x000000021900720c */ /* 0x000fc60002786670 */
[----:B------:R-:W-:Y:S02]  /*3070*/  VIADD R21, R23, 0x1 ;  /* 0x0000000117157836 */ /* 0x000fe40000000000 */
[----:B------:R-:W-:-:S04]  /*3080*/  @!P2 IMAD.MOV R21, RZ, RZ, R23 ;  /* 0x000000ffff15a224 */ /* 0x000fc800078e0217 */
[----:B------:R-:W-:Y:S02]  /*3090*/  VIADD R3, R21, 0x1 ;  /* 0x0000000115037836 */ /* 0x000fe40000000000 */
[----:B------:R-:W-:-:S04]  /*30a0*/  @!P3 IMAD.MOV R3, RZ, RZ, R21 ;  /* 0x000000ffff03b224 */ /* 0x000fc800078e0215 */
[----:B------:R-:W-:Y:S02]  /*30b0*/  VIADD R14, R3, 0x1 ;  /* 0x00000001030e7836 */ /* 0x000fe40000000000 */
[----:B------:R-:W-:-:S05]  /*30c0*/  @!P4 IMAD.MOV R14, RZ, RZ, R3 ;  /* 0x000000ffff0ec224 */ /* 0x000fca00078e0203 */
[----:B------:R-:W0:Y:S02]  /*30d0*/  SHFL.UP P5, R5, R14, 0x1, RZ ;  /* 0x042000000e057989 */ /* 0x000e2400000a00ff */
[----:B0-----:R-:W-:-:S05]  /*30e0*/  @P5 IMAD.IADD R5, R5, 0x1, R14 ;  /* 0x0000000105055824 */ /* 0x001fca00078e020e */
[----:B------:R-:W0:Y:S02]  /*30f0*/  SHFL.UP P5, R4, R5, 0x2, RZ ;  /* 0x0440000005047989 */ /* 0x000e2400000a00ff */
[----:B0-----:R-:W-:-:S05]  /*3100*/  @P5 IMAD.IADD R4, R5, 0x1, R4 ;  /* 0x0000000105045824 */ /* 0x001fca00078e0204 */
[----:B------:R-:W0:Y:S02]  /*3110*/  SHFL.UP P5, R7, R4, 0x4, RZ ;  /* 0x0480000004077989 */ /* 0x000e2400000a00ff */
[----:B0-----:R-:W-:-:S05]  /*3120*/  @P5 IMAD.IADD R7, R4, 0x1, R7 ;  /* 0x0000000104075824 */ /* 0x001fca00078e0207 */
[----:B------:R-:W0:Y:S01]  /*3130*/  SHFL.UP P5, R20, R7, 0x8, RZ ;  /* 0x0500000007147989 */ /* 0x000e2200000a00ff */
[----:B------:R-:W-:Y:S01]  /*3140*/  UMOV UR4, 0x400 ;  /* 0x0000040000047882 */ /* 0x000fe20000000000 */
[----:B0-----:R-:W-:-:S05]  /*3150*/  @P5 IMAD.IADD R20, R7, 0x1, R20 ;  /* 0x0000000107145824 */ /* 0x001fca00078e0214 */
[----:B------:R-:W0:Y:S01]  /*3160*/  SHFL.UP P5, R25, R20, 0x10, RZ ;  /* 0x0600000014197989 */ /* 0x000e2200000a00ff */
[----:B------:R-:W-:-:S06]  /*3170*/  ULEA UR4, UR5, UR4, 0x18 ;  /* 0x0000000405047291 */ /* 0x000fcc000f8ec0ff */
[----:B------:R-:W-:Y:S01]  /*3180*/  @!P6 LEA R22, R24, UR4, 0x2 ;  /* 0x000000041816ec11 */ /* 0x000fe2000f8e10ff */
[----:B0-----:R-:W-:-:S05]  /*3190*/  @P5 IMAD.IADD R25, R20, 0x1, R25 ;  /* 0x0000000114195824 */ /* 0x001fca00078e0219 */
[----:B------:R-:W-:Y:S01]  /*31a0*/  @!P6 STS [R22], R25 ;  /* 0x000000191600e388 */ /* 0x000fe20000000800 */
[----:B------:R-:W-:Y:S06]  /*31b0*/  BAR.SYNC.DEFER_BLOCKING 0x0 ;  /* 0x0000000000007b1d */ /* 0x000fec0000010000 */
[----:B------:R-:W0:Y:S01]  /*31c0*/  LDS.128 R4, [UR4] ;  /* 0x00000004ff047984 */ /* 0x000e220008000c00 */
[----:B------:R-:W-:Y:S01]  /*31d0*/  IMAD.IADD R14, R25, 0x1, -R14 ;  /* 0x00000001190e7824 */ /* 0x000fe200078e0a0e */
[----:B------:R-:W-:Y:S02]  /*31e0*/  ISETP.NE.AND P5, PT, R26, RZ, PT ;  /* 0x000000ff1a00720c */ /* 0x000fe40003fa5270 */
[----:B------:R-:W-:-:S02]  /*31f0*/  ISETP.NE.AND P6, PT, R24, 0x2, PT ;  /* 0x000000021800780c */ /* 0x000fc40003fc5270 */
[----:B------:R-:W-:Y:S02]  /*3200*/  SEL R29, R14, RZ, P5 ;  /* 0x000000ff0e1d7207 */ /* 0x000fe40002800000 */
[----:B------:R-:W-:Y:S01]  /*3210*/  ISETP.NE.AND P5, PT, R24, 0x3, PT ;  /* 0x000000031800780c */ /* 0x000fe20003fa5270 */
[----:B0-----:R-:W-:-:S05]  /*3220*/  IMAD.IADD R27, R4, 0x1, R5 ;  /* 0x00000001041b7824 */ /* 0x001fca00078e0205 */
[----:B------:R-:W-:Y:S01]  /*3230*/  SEL R14, R27, R4, !P6 ;  /* 0x000000041b0e7207 */ /* 0x000fe20007000000 */
[----:B------:R-:W-:Y:S01]  /*3240*/  IMAD.IADD R27, R6, 0x1, R27 ;  /* 0x00000001061b7824 */ /* 0x000fe200078e021b */
[----:B------:R-:W-:-:S04]  /*3250*/  ISETP.GE.U32.AND P6, PT, R15, 0x20, PT ;  /* 0x000000200f00780c */ /* 0x000fc80003fc6070 */
[C---:B------:R-:W-:Y:S02]  /*3260*/  SEL R14, R27.reuse, R14, !P5 ;  /* 0x0000000e1b0e7207 */ /* 0x040fe40006800000 */
[----:B------:R-:W-:Y:S02]  /*3270*/  IADD3 R27, PT, PT, R27, R2, R7 ;  /* 0x000000021b1b7210 */ /* 0x000fe40007ffe007 */
[----:B------:R-:W-:-:S03]  /*3280*/  SEL R2, R14, RZ, P6 ;  /* 0x000000ff0e027207 */ /* 0x000fc60003000000 */
[----:B------:R-:W-:-:S05]  /*3290*/  VIADD R14, R27, 0xfffffd80 ;  /* 0xfffffd801b0e7836 */ /* 0x000fca0000000000 */
[----:B------:R-:W-:Y:S01]  /*32a0*/  ISETP.GT.AND P5, PT, R14, 0x80, PT ;  /* 0x000000800e00780c */ /* 0x000fe20003fa4270 */
[----:B------:R-:W-:Y:S01]  /*32b0*/  IMAD.IADD R29, R2, 0x1, R29 ;  /* 0x00000001021d7824 */ /* 0x000fe200078e021d */
[----:B------:R-:W-:Y:S03]  /*32c0*/  BSSY.RECONVERGENT B0, `(.L_x_59) ;  /* 0x00000c2000007945 */ /* 0x000fe60003800200 */
[--C-:B------:R-:W-:Y:S02]  /*32d0*/  IMAD.IADD R25, R0, 0x1, R29.reuse ;  /* 0x0000000100197824 */ /* 0x100fe400078e021d */
[--C-:B------:R-:W-:Y:S02]  /*32e0*/  IMAD.IADD R23, R23, 0x1, R29.reuse ;  /* 0x0000000117177824 */ /* 0x100fe400078e021d */
[--C-:B------:R-:W-:Y:S02]  /*32f0*/  IMAD.IADD R21, R21, 0x1, R29.reuse ;  /* 0x0000000115157824 */ /* 0x100fe400078e021d */
[----:B------:R-:W-:-:S02]  /*3300*/  IMAD.IADD R3, R3, 0x1, R29 ;  /* 0x0000000103037824 */ /* 0x000fc400078e021d */
[----:B------:R-:W-:Y:S05]  /*3310*/  @P5 BRA `(.L_x_60) ;  /* 0x00000004003c5947 */ /* 0x000fea0003800000 */
[----:B------:R-:W-:Y:S01]  /*3320*/  ISETP.LT.AND P1, PT, R29, R14, P1 ;  /* 0x0000000e1d00720c */ /* 0x000fe20000f21270 */
[----:B------:R-:W-:-:S12]  /*3330*/  BSSY.RECONVERGENT B2, `(.L_x_61) ;  /* 0x000000e000027945 */ /* 0x000fd80003800200 */
[----:B------:R-:W-:Y:S05]  /*3340*/  @!P1 BRA `(.L_x_62) ;  /* 0x0000000000309947 */ /* 0x000fea0003800000 */
[----:B------:R-:W-:Y:S01]  /*3350*/  UISETP.NE.AND UP0, UPT, UR10, URZ, UPT ;  /* 0x000000ff0a00728c */ /* 0x000fe2000bf05270 */
[----:B------:R-:W-:Y:S01]  /*3360*/  CS2R R4, SRZ ;  /* 0x0000000000047805 */ /* 0x000fe2000001ff00 */
[----:B------:R-:W0:Y:S07]  /*3370*/  LDCU.64 UR12, c[0x0][0x390] ;  /* 0x00007200ff0c77ac */ /* 0x000e2e0008000a00 */
[----:B------:R-:W-:Y:S05]  /*3380*/  BRA.U UP0, `(.L_x_63) ;  /* 0x0000000100087547 */ /* 0x000fea000b800000 */
[----:B------:R-:W1:Y:S02]  /*3390*/  LDC.64 R4, c[0x0][0x3d0] ;  /* 0x0000f400ff047b82 */ /* 0x000e640000000a00 */
[----:B-1----:R-:W5:Y:S02]  /*33a0*/  LDG.E.64 R4, desc[UR8][R4.64] ;  /* 0x0000000804047981 */ /* 0x002f64000c1e1b00 */
.L_x_63:
[----:B-----5:R-:W-:-:S04]  /*33b0*/  IADD3 R0, P1, PT, R29, R4, RZ ;  /* 0x000000041d007210 */ /* 0x020fc80007f3e0ff */
[----:B------:R-:W-:Y:S02]  /*33c0*/  LEA.HI.X.SX32 R5, R29, R5, 0x1, P1 ;  /* 0x000000051d057211 */ /* 0x000fe400008f0eff */
[----:B0-----:R-:W-:-:S04]  /*33d0*/  LEA R4, P1, R0, UR12, 0x3 ;  /* 0x0000000c00047c11 */ /* 0x001fc8000f8218ff */
[----:B------:R-:W-:-:S05]  /*33e0*/  LEA.HI.X R5, R0, UR13, R5, 0x3, P1 ;  /* 0x0000000d00057c11 */ /* 0x000fca00088f1c05 */
[----:B------:R0:W-:Y:S04]  /*33f0*/  STG.E desc[UR8][R4.64], R16 ;  /* 0x0000001004007986 */ /* 0x0001e8000c101908 */
[----:B------:R0:W-:Y:S02]  /*3400*/  STG.E desc[UR8][R4.64+0x4], R17 ;  /* 0x0000041104007986 */ /* 0x0001e4000c101908 */
.L_x_62:
[----:B------:R-:W-:Y:S05]  /*3410*/  BSYNC.RECONVERGENT B2 ;  /* 0x0000000000027941 */ /* 0x000fea0003800200 */
.L_x_61:
[----:B------:R-:W-:Y:S01]  /*3420*/  ISETP.GE.OR P0, PT, R25, R14, !P0 ;  /* 0x0000000e1900720c */ /* 0x000fe20004706670 */
[----:B------:R-:W-:-:S12]  /*3430*/  BSSY.RECONVERGENT B2, `(.L_x_64) ;  /* 0x000000e000027945 */ /* 0x000fd80003800200 */
[----:B------:R-:W-:Y:S05]  /*3440*/  @P0 BRA `(.L_x_65) ;  /* 0x0000000000300947 */ /* 0x000fea0003800000 */
[----:B------:R-:W-:Y:S01]  /*3450*/  UISETP.NE.AND UP0, UPT, UR10, URZ, UPT ;  /* 0x000000ff0a00728c */ /* 0x000fe2000bf05270 */
[----:B0-----:R-:W-:Y:S01]  /*3460*/  CS2R R4, SRZ ;  /* 0x0000000000047805 */ /* 0x001fe2000001ff00 */
[----:B------:R-:W0:Y:S07]  /*3470*/  LDCU.64 UR12, c[0x0][0x390] ;  /* 0x00007200ff0c77ac */ /* 0x000e2e0008000a00 */
[----:B------:R-:W-:Y:S05]  /*3480*/  BRA.U UP0, `(.L_x_66) ;  /* 0x0000000100087547 */ /* 0x000fea000b800000 */
[----:B------:R-:W1:Y:S02]  /*3490*/  LDC.64 R4, c[0x0][0x3d0] ;  /* 0x0000f400ff047b82 */ /* 0x000e640000000a00 */
[----:B-1----:R-:W5:Y:S02]  /*34a0*/  LDG.E.64 R4, desc[UR8][R4.64] ;  /* 0x0000000804047981 */ /* 0x002f64000c1e1b00 */
.L_x_66:
[----:B-----5:R-:W-:-:S04]  /*34b0*/  IADD3 R0, P0, PT, R25, R4, RZ ;  /* 0x0000000419007210 */ /* 0x020fc80007f1e0ff */
[----:B------:R-:W-:Y:S02]  /*34c0*/  LEA.HI.X.SX32 R5, R25, R5, 0x1, P0 ;  /* 0x0000000519057211 */ /* 0x000fe400000f0eff */
[----:B0-----:R-:W-:-:S04]  /*34d0*/  LEA R4, P0, R0, UR12, 0x3 ;  /* 0x0000000c00047c11 */ /* 0x001fc8000f8018ff */
[----:B------:R-:W-:-:S05]  /*34e0*/  LEA.HI.X R5, R0, UR13, R5, 0x3, P0 ;  /* 0x0000000d00057c11 */ /* 0x000fca00080f1c05 */
[----:B------:R1:W-:Y:S04]  /*34f0*/  STG.E desc[UR8][R4.64], R18 ;  /* 0x0000001204007986 */ /* 0x0003e8000c101908 */
[----:B------:R1:W-:Y:S02]  /*3500*/  STG.E desc[UR8][R4.64+0x4], R19 ;  /* 0x0000041304007986 */ /* 0x0003e4000c101908 */
.L_x_65:
[----:B------:R-:W-:Y:S05]  /*3510*/  BSYNC.RECONVERGENT B2 ;  /* 0x0000000000027941 */ /* 0x000fea0003800200 */
.L_x_64:
[----:B------:R-:W-:Y:S01]  /*3520*/  ISETP.GE.OR P2, PT, R23, R14, !P2 ;  /* 0x0000000e1700720c */ /* 0x000fe20005746670 */
[----:B------:R-:W-:-:S12]  /*3530*/  BSSY.RECONVERGENT B2, `(.L_x_67) ;  /* 0x000000e000027945 */ /* 0x000fd80003800200 */
[----:B------:R-:W-:Y:S05]  /*3540*/  @P2 BRA `(.L_x_68) ;  /* 0x0000000000302947 */ /* 0x000fea0003800000 */
[----:B------:R-:W-:Y:S01]  /*3550*/  UISETP.NE.AND UP0, UPT, UR10, URZ, UPT ;  /* 0x000000ff0a00728c */ /* 0x000fe2000bf05270 */
[----:B01----:R-:W-:Y:S01]  /*3560*/  CS2R R4, SRZ ;  /* 0x0000000000047805 */ /* 0x003fe2000001ff00 */
[----:B------:R-:W0:Y:S07]  /*3570*/  LDCU.64 UR12, c[0x0][0x390] ;  /* 0x00007200ff0c77ac */ /* 0x000e2e0008000a00 */
[----:B------:R-:W-:Y:S05]  /*3580*/  BRA.U UP0, `(.L_x_69) ;  /* 0x0000000100087547 */ /* 0x000fea000b800000 */
[----:B------:R-:W1:Y:S02]  /*3590*/  LDC.64 R4, c[0x0][0x3d0] ;  /* 0x0000f400ff047b82 */ /* 0x000e640000000a00 */
[----:B-1----:R-:W5:Y:S02]  /*35a0*/  LDG.E.64 R4, desc[UR8][R4.64] ;  /* 0x0000000804047981 */ /* 0x002f64000c1e1b00 */
.L_x_69:
[----:B-----5:R-:W-:-:S04]  /*35b0*/  IADD3 R0, P0, PT, R23, R4, RZ ;  /* 0x0000000417007210 */ /* 0x020fc80007f1e0ff */
[----:B------:R-:W-:Y:S02]  /*35c0*/  LEA.HI.X.SX32 R5, R23, R5, 0x1, P0 ;  /* 0x0000000517057211 */ /* 0x000fe400000f0eff */
[----:B0-----:R-:W-:-:S04]  /*35d0*/  LEA R4, P0, R0, UR12, 0x3 ;  /* 0x0000000c00047c11 */ /* 0x001fc8000f8018ff */
[----:B------:R-:W-:-:S05]  /*35e0*/  LEA.HI.X R5, R0, UR13, R5, 0x3, P0 ;  /* 0x0000000d00057c11 */ /* 0x000fca00080f1c05 */
[----:B------:R2:W-:Y:S04]  /*35f0*/  STG.E desc[UR8][R4.64], R12 ;  /* 0x0000000c04007986 */ /* 0x0005e8000c101908 */
[----:B------:R2:W-:Y:S02]  /*3600*/  STG.E desc[UR8][R4.64+0x4], R13 ;  /* 0x0000040d04007986 */ /* 0x0005e4000c101908 */
.L_x_68:
[----:B------:R-:W-:Y:S05]  /*3610*/  BSYNC.RECONVERGENT B2 ;  /* 0x0000000000027941 */ /* 0x000fea0003800200 */
.L_x_67:
[----:B------:R-:W-:Y:S01]  /*3620*/  ISETP.GE.OR P3, PT, R21, R14, !P3 ;  /* 0x0000000e1500720c */ /* 0x000fe20005f66670 */
[----:B------:R-:W-:-:S12]  /*3630*/  BSSY.RECONVERGENT B2, `(.L_x_70) ;  /* 0x000000e000027945 */ /* 0x000fd80003800200 */
[----:B------:R-:W-:Y:S05]  /*3640*/  @P3 BRA `(.L_x_71) ;  /* 0x0000000000303947 */ /* 0x000fea0003800000 */
[----:B------:R-:W-:Y:S01]  /*3650*/  UISETP.NE.AND UP0, UPT, UR10, URZ, UPT ;  /* 0x000000ff0a00728c */ /* 0x000fe2000bf05270 */
[----:B012---:R-:W-:Y:S01]  /*3660*/  CS2R R4, SRZ ;  /* 0x0000000000047805 */ /* 0x007fe2000001ff00 */
[----:B------:R-:W0:Y:S07]  /*3670*/  LDCU.64 UR12, c[0x0][0x390] ;  /* 0x00007200ff0c77ac */ /* 0x000e2e0008000a00 */
[----:B------:R-:W-:Y:S05]  /*3680*/  BRA.U UP0, `(.L_x_72) ;  /* 0x0000000100087547 */ /* 0x000fea000b800000 */
[----:B------:R-:W1:Y:S02]  /*3690*/  LDC.64 R4, c[0x0][0x3d0] ;  /* 0x0000f400ff047b82 */ /* 0x000e640000000a00 */
[----:B-1----:R-:W5:Y:S02]  /*36a0*/  LDG.E.64 R4, desc[UR8][R4.64] ;  /* 0x0000000804047981 */ /* 0x002f64000c1e1b00 */
.L_x_72:
[----:B-----5:R-:W-:-:S04]  /*36b0*/  IADD3 R0, P0, PT, R21, R4, RZ ;  /* 0x0000000415007210 */ /* 0x020fc80007f1e0ff */
[----:B------:R-:W-:Y:S02]  /*36c0*/  LEA.HI.X.SX32 R5, R21, R5, 0x1, P0 ;  /* 0x0000000515057211 */ /* 0x000fe400000f0eff */
[----:B0-----:R-:W-:-:S04]  /*36d0*/  LEA R4, P0, R0, UR12, 0x3 ;  /* 0x0000000c00047c11 */ /* 0x001fc8000f8018ff */
[----:B------:R-:W-:-:S05]  /*36e0*/  LEA.HI.X R5, R0, UR13, R5, 0x3, P0 ;  /* 0x0000000d00057c11 */ /* 0x000fca00080f1c05 */
[----:B------:R3:W-:Y:S04]  /*36f0*/  STG.E desc[UR8][R4.64], R10 ;  /* 0x0000000a04007986 */ /* 0x0007e8000c101908 */
[----:B------:R3:W-:Y:S02]  /*3700*/  STG.E desc[UR8][R4.64+0x4], R11 ;  /* 0x0000040b04007986 */ /* 0x0007e4000c101908 */
.L_x_71:
[----:B------:R-:W-:Y:S05]  /*3710*/  BSYNC.RECONVERGENT B2 ;  /* 0x0000000000027941 */ /* 0x000fea0003800200 */
.L_x_70:
[----:B------:R-:W-:-:S13]  /*3720*/  ISETP.GE.OR P4, PT, R3, R14, !P4 ;  /* 0x0000000e0300720c */ /* 0x000fda0006786670 */
[----:B------:R-:W-:Y:S05]  /*3730*/  @P4 BRA `(.L_x_73) ;  /* 0x0000000400e84947 */ /* 0x000fea0003800000 */
[----:B------:R-:W-:Y:S01]  /*3740*/  UISETP.NE.AND UP0, UPT, UR10, URZ, UPT ;  /* 0x000000ff0a00728c */ /* 0x000fe2000bf05270 */
[----:B0123--:R-:W-:Y:S01]  /*3750*/  CS2R R4, SRZ ;  /* 0x0000000000047805 */ /* 0x00ffe2000001ff00 */
[----:B------:R-:W0:Y:S07]  /*3760*/  LDCU.64 UR12, c[0x0][0x390] ;  /* 0x00007200ff0c77ac */ /* 0x000e2e0008000a00 */
[----:B------:R-:W-:Y:S05]  /*3770*/  BRA.U UP0, `(.L_x_74) ;  /* 0x0000000100087547 */ /* 0x000fea000b800000 */
[----:B------:R-:W1:Y:S02]  /*3780*/  LDC.64 R4, c[0x0][0x3d0] ;  /* 0x0000f400ff047b82 */ /* 0x000e640000000a00 */
[----:B-1----:R-:W5:Y:S02]  /*3790*/  LDG.E.64 R4, desc[UR8][R4.64] ;  /* 0x0000000804047981 */ /* 0x002f64000c1e1b00 */
.L_x_74:
[----:B-----5:R-:W-:-:S04]  /*37a0*/  IADD3 R0, P0, PT, R3, R4, RZ ;  /* 0x0000000403007210 */ /* 0x020fc80007f1e0ff */
[----:B------:R-:W-:Y:S02]  /*37b0*/  LEA.HI.X.SX32 R3, R3, R5, 0x1, P0 ;  /* 0x0000000503037211 */ /* 0x000fe400000f0eff */
[----:B0-----:R-:W-:-:S04]  /*37c0*/  LEA R2, P0, R0, UR12, 0x3 ;  /* 0x0000000c00027c11 */ /* 0x001fc8000f8018ff */
[----:B------:R-:W-:-:S05]  /*37d0*/  LEA.HI.X R3, R0, UR13, R3, 0x3, P0 ;  /* 0x0000000d00037c11 */ /* 0x000fca00080f1c03 */
[----:B------:R0:W-:Y:S04]  /*37e0*/  STG.E desc[UR8][R2.64], R8 ;  /* 0x0000000802007986 */ /* 0x0001e8000c101908 */
[----:B------:R0:W-:Y:S01]  /*37f0*/  STG.E desc[UR8][R2.64+0x4], R9 ;  /* 0x0000040902007986 */ /* 0x0001e2000c101908 */
[----:B------:R-:W-:Y:S05]  /*3800*/  BRA `(.L_x_73) ;  /* 0x0000000400b47947 */ /* 0x000fea0003800000 */
.L_x_60:
[----:B------:R-:W-:Y:S01]  /*3810*/  BAR.SYNC.DEFER_BLOCKING 0x0 ;  /* 0x0000000000007b1d */ /* 0x000fe20000010000 */
[----:B------:R-:W-:Y:S02]  /*3820*/  @P1 LEA R0, R29, UR4, 0x3 ;  /* 0x000000041d001c11 */ /* 0x000fe4000f8e18ff */
[----:B------:R-:W-:Y:S02]  /*3830*/  @P0 LEA R25, R25, UR4, 0x3 ;  /* 0x0000000419190c11 */ /* 0x000fe4000f8e18ff */
[----:B------:R-:W-:Y:S01]  /*3840*/  @P2 LEA R23, R23, UR4, 0x3 ;  /* 0x0000000417172c11 */ /* 0x000fe2000f8e18ff */
[----:B------:R-:W0:Y:S01]  /*3850*/  LDCU.64 UR12, c[0x0][0x390] ;  /* 0x00007200ff0c77ac */ /* 0x000e220008000a00 */
[----:B------:R-:W-:Y:S02]  /*3860*/  @P3 LEA R21, R21, UR4, 0x3 ;  /* 0x0000000415153c11 */ /* 0x000fe4000f8e18ff */
[----:B------:R-:W-:Y:S01]  /*3870*/  @P4 LEA R3, R3, UR4, 0x3 ;  /* 0x0000000403034c11 */ /* 0x000fe2000f8e18ff */
[----:B-----5:R1:W-:Y:S04]  /*3880*/  @P1 STS.64 [R0], R16 ;  /* 0x0000001000001388 */ /* 0x0203e80000000a00 */
[----:B------:R1:W-:Y:S01]  /*3890*/  @P0 STS.64 [R25], R18 ;  /* 0x0000001219000388 */ /* 0x0003e20000000a00 */
[----:B------:R-:W-:-:S03]  /*38a0*/  ISETP.GE.U32.AND P0, PT, R15, R14, PT ;  /* 0x0000000e0f00720c */ /* 0x000fc60003f06070 */
[----:B------:R1:W-:Y:S04]  /*38b0*/  @P2 STS.64 [R23], R12 ;  /* 0x0000000c17002388 */ /* 0x0003e80000000a00 */
[----:B------:R1:W-:Y:S04]  /*38c0*/  @P3 STS.64 [R21], R10 ;  /* 0x0000000a15003388 */ /* 0x0003e80000000a00 */
[----:B------:R1:W-:Y:S01]  /*38d0*/  @P4 STS.64 [R3], R8 ;  /* 0x0000000803004388 */ /* 0x0003e20000000a00 */
[----:B------:R-:W-:Y:S06]  /*38e0*/  BAR.SYNC.DEFER_BLOCKING 0x0 ;  /* 0x0000000000007b1d */ /* 0x000fec0000010000 */
[----:B0-----:R-:W-:Y:S05]  /*38f0*/  @P0 BRA `(.L_x_73) ;  /* 0x0000000400780947 */ /* 0x001fea0003800000 */
[----:B------:R-:W-:Y:S01]  /*3900*/  IADD3 R5, PT, PT, R7, R5, R6 ;  /* 0x0000000507057210 */ /* 0x000fe20007ffe006 */
[----:B------:R-:W-:Y:S03]  /*3910*/  BSSY.RECONVERGENT B2, `(.L_x_75) ;  /* 0x000001e000027945 */ /* 0x000fe60003800200 */
[----:B------:R-:W-:-:S04]  /*3920*/  IADD3 R4, PT, PT, R5, UR7, R4 ;  /* 0x0000000705047c10 */ /* 0x000fc8000fffe004 */
[----:B-1----:R-:W-:-:S04]  /*3930*/  IADD3 R12, PT, PT, R4, -0x281, -R15 ;  /* 0xfffffd7f040c7810 */ /* 0x002fc80007ffe80f */
[----:B------:R-:W-:-:S04]  /*3940*/  LOP3.LUT R0, R12, 0x180, RZ, 0xc0, !PT ;  /* 0x000001800c007812 */ /* 0x000fc800078ec0ff */
[----:B------:R-:W-:-:S13]  /*3950*/  ISETP.NE.AND P0, PT, R0, 0x180, PT ;  /* 0x000001800000780c */ /* 0x000fda0003f05270 */
[----:B------:R-:W-:Y:S05]  /*3960*/  @!P0 BRA `(.L_x_76) ;  /* 0x0000000000608947 */ /* 0x000fea0003800000 */
[----:B------:R-:W-:Y:S01]  /*3970*/  LEA.HI R0, R12, 0x1, RZ, 0x19 ;  /* 0x000000010c007811 */ /* 0x000fe200078fc8ff */
[----:B------:R-:W-:Y:S01]  /*3980*/  BSSY.RECONVERGENT B3, `(.L_x_76) ;  /* 0x0000016000037945 */ /* 0x000fe20003800200 */
[----:B------:R-:W-:Y:S01]  /*3990*/  ISETP.NE.AND P2, PT, RZ, UR10, PT ;  /* 0x0000000aff007c0c */ /* 0x000fe2000bf45270 */
[----:B------:R-:W-:Y:S01]  /*39a0*/  IMAD.MOV.U32 R11, RZ, RZ, RZ ;  /* 0x000000ffff0b7224 */ /* 0x000fe200078e00ff */
[----:B------:R-:W-:Y:S02]  /*39b0*/  LOP3.LUT R0, R0, 0x3, RZ, 0xc0, !PT ;  /* 0x0000000300007812 */ /* 0x000fe400078ec0ff */
[----:B------:R-:W-:-:S03]  /*39c0*/  LEA R6, R15, UR4, 0x3 ;  /* 0x000000040f067c11 */ /* 0x000fc6000f8e18ff */
[----:B------:R-:W-:-:S07]  /*39d0*/  IMAD.MOV R0, RZ, RZ, -R0 ;  /* 0x000000ffff007224 */ /* 0x000fce00078e0a00 */
.L_x_77:
        /* <DEDUP_REMOVED lines=17> */
.L_x_76:
[----:B------:R-:W-:Y:S05]  /*3af0*/  BSYNC.RECONVERGENT B2 ;  /* 0x0000000000027941 */ /* 0x000fea0003800200 */
.L_x_75:
[----:B------:R-:W-:-:S13]  /*3b00*/  ISETP.GE.U32.AND P0, PT, R12, 0x180, PT ;  /* 0x000001800c00780c */ /* 0x000fda0003f06070 */
[----:B------:R-:W-:Y:S05]  /*3b10*/  @!P0 BRA `(.L_x_73) ;  /* 0x0000000000f08947 */ /* 0x000fea0003800000 */
[----:B------:R-:W1:Y:S01]  /*3b20*/  S2UR UR6, SR_CgaCtaId ;  /* 0x00000000000679c3 */ /* 0x000e620000008800 */
[----:B------:R-:W-:Y:S01]  /*3b30*/  UMOV UR5, 0x400 ;  /* 0x0000040000057882 */ /* 0x000fe20000000000 */
[----:B------:R-:W-:Y:S01]  /*3b40*/  UISETP.NE.AND UP0, UPT, UR10, URZ, UPT ;  /* 0x000000ff0a00728c */ /* 0x000fe2000bf05270 */
[----:B------:R-:W-:Y:S01]  /*3b50*/  IMAD.WIDE.U32 R4, R15, 0x8, RZ ;  /* 0x000000080f047825 */ /* 0x000fe200078e00ff */
[----:B------:R-:W-:-:S03]  /*3b60*/  ISETP.NE.AND P0, PT, RZ, UR10, PT ;  /* 0x0000000aff007c0c */ /* 0x000fc6000bf05270 */
[----:B------:R-:W-:Y:S01]  /*3b70*/  IMAD.MOV.U32 R0, RZ, RZ, R4 ;  /* 0x000000ffff007224 */ /* 0x000fe200078e0004 */
[----:B0-----:R-:W0:Y:S01]  /*3b80*/  LDC.64 R2, c[0x0][0x390] ;  /* 0x0000e400ff027b82 */ /* 0x001e220000000a00 */
[----:B------:R-:W-:Y:S01]  /*3b90*/  PLOP3.LUT P1, PT, PT, PT, UP0, 0x80, 0x8 ;  /* 0x000000000008781c */ /* 0x000fe20003f2f008 */
[----:B-1----:R-:W-:-:S06]  /*3ba0*/  ULEA UR5, UR6, UR5, 0x18 ;  /* 0x0000000506057291 */ /* 0x002fcc000f8ec0ff */
[----:B------:R-:W-:Y:S02]  /*3bb0*/  LEA R6, R15, UR5, 0x3 ;  /* 0x000000050f067c11 */ /* 0x000fe4000f8e18ff */
[----:B0-----:R-:W-:-:S05]  /*3bc0*/  IADD3 R2, P2, PT, R2, 0xc04, RZ ;  /* 0x00000c0402027810 */ /* 0x001fca0007f5e0ff */
[----:B------:R-:W-:Y:S02]  /*3bd0*/  IMAD.X R4, RZ, RZ, R3, P2 ;  /* 0x000000ffff047224 */ /* 0x000fe400010e0603 */
[----:B------:R-:W-:-:S07]  /*3be0*/  VIADD R3, R6, 0x800 ;  /* 0x0000080006037836 */ /* 0x000fce0000000000 */
.L_x_78:
[----:B------:R-:W0:Y:S01]  /*3bf0*/  @!P1 LDC.64 R10, c[0x0][0x3d0] ;  /* 0x0000f400ff0a9b82 */ /* 0x000e220000000a00 */
[----:B----4-:R-:W-:Y:S01]  /*3c00*/  CS2R R6, SRZ ;  /* 0x0000000000067805 */ /* 0x010fe2000001ff00 */
[----:B------:R-:W1:Y:S04]  /*3c10*/  LDS.64 R18, [R3+-0x800] ;  /* 0xfff8000003127984 */ /* 0x000e680000000a00 */
[----:B------:R-:W2:Y:S04]  /*3c20*/  LDS.64 R20, [R3+-0x400] ;  /* 0xfffc000003147984 */ /* 0x000ea80000000a00 */
[----:B0-----:R-:W3:Y:S01]  /*3c30*/  @!P1 LDG.E.64 R6, desc[UR8][R10.64] ;  /* 0x000000080a069981 */ /* 0x001ee2000c1e1b00 */
[----:B------:R-:W-:-:S13]  /*3c40*/  PLOP3.LUT P1, PT, P0, PT, PT, 0x80, 0x8 ;  /* 0x000000000008781c */ /* 0x000fda000072f070 */
[----:B------:R-:W0:Y:S01]  /*3c50*/  @!P1 LDC.64 R12, c[0x0][0x3d0] ;  /* 0x0000f400ff0c9b82 */ /* 0x000e220000000a00 */
[----:B---3--:R-:W-:-:S04]  /*3c60*/  LEA R9, P2, R6, R0, 0x3 ;  /* 0x0000000006097211 */ /* 0x008fc800078418ff */
[----:B------:R-:W-:Y:S02]  /*3c70*/  LEA.HI.X R7, R6, R5, R7, 0x3, P2 ;  /* 0x0000000506077211 */ /* 0x000fe400010f1c07 */
[----:B------:R-:W-:Y:S02]  /*3c80*/  IADD3 R6, P2, PT, R9, R2, RZ ;  /* 0x0000000209067210 */ /* 0x000fe40007f5e0ff */
[----:B------:R-:W-:-:S03]  /*3c90*/  CS2R R8, SRZ ;  /* 0x0000000000087805 */ /* 0x000fc6000001ff00 */
[----:B------:R-:W-:-:S05]  /*3ca0*/  IMAD.X R7, R7, 0x1, R4, P2 ;  /* 0x0000000107077824 */ /* 0x000fca00010e0604 */
[----:B-1----:R-:W-:Y:S04]  /*3cb0*/  STG.E desc[UR8][R6.64+-0xc04], R18 ;  /* 0xfff3fc1206007986 */ /* 0x002fe8000c101908 */
[----:B------:R1:W-:Y:S04]  /*3cc0*/  STG.E desc[UR8][R6.64+-0xc00], R19 ;  /* 0xfff4001306007986 */ /* 0x0003e8000c101908 */
[----:B0-----:R-:W3:Y:S01]  /*3cd0*/  @!P1 LDG.E.64 R8, desc[UR8][R12.64] ;  /* 0x000000080c089981 */ /* 0x001ee2000c1e1b00 */
[----:B------:R-:W0:Y:S03]  /*3ce0*/  @!P1 LDC.64 R16, c[0x0][0x3d0] ;  /* 0x0000f400ff109b82 */ /* 0x000e260000000a00 */
[----:B------:R-:W4:Y:S01]  /*3cf0*/  LDS.64 R18, [R3] ;  /* 0x0000000003127984 */ /* 0x000f220000000a00 */
[----:B---3--:R-:W-:-:S04]  /*3d00*/  LEA R11, P2, R8, R0, 0x3 ;  /* 0x00000000080b7211 */ /* 0x008fc800078418ff */
[----:B------:R-:W-:Y:S02]  /*3d10*/  LEA.HI.X R9, R8, R5, R9, 0x3, P2 ;  /* 0x0000000508097211 */ /* 0x000fe400010f1c09 */
[----:B------:R-:W-:Y:S02]  /*3d20*/  IADD3 R8, P2, PT, R11, R2, RZ ;  /* 0x000000020b087210 */ /* 0x000fe40007f5e0ff */
[----:B------:R-:W-:-:S03]  /*3d30*/  CS2R R10, SRZ ;  /* 0x00000000000a7805 */ /* 0x000fc6000001ff00 */
[----:B------:R-:W-:-:S05]  /*3d40*/  IMAD.X R9, R9, 0x1, R4, P2 ;  /* 0x0000000109097824 */ /* 0x000fca00010e0604 */
[----:B--2---:R-:W-:Y:S04]  /*3d50*/  STG.E desc[UR8][R8.64+-0x804], R20 ;  /* 0xfff7fc1408007986 */ /* 0x004fe8000c101908 */
[----:B------:R-:W-:Y:S04]  /*3d60*/  STG.E desc[UR8][R8.64+-0x800], R21 ;  /* 0xfff8001508007986 */ /* 0x000fe8000c101908 */
[----:B0-----:R0:W1:Y:S01]  /*3d70*/  @!P1 LDG.E.64 R10, desc[UR8][R16.64] ;  /* 0x00000008100a9981 */ /* 0x001062000c1e1b00 */
[----:B------:R-:W2:Y:S03]  /*3d80*/  @!P1 LDC.64 R12, c[0x0][0x3d0] ;  /* 0x0000f400ff0c9b82 */ /* 0x000ea60000000a00 */
[----:B0-----:R0:W3:Y:S01]  /*3d90*/  LDS.64 R16, [R3+0x400] ;  /* 0x0004000003107984 */ /* 0x0010e20000000a00 */
[----:B-1----:R-:W-:-:S04]  /*3da0*/  LEA R7, P2, R10, R0, 0x3 ;  /* 0x000000000a077211 */ /* 0x002fc800078418ff */
[----:B------:R-:W-:Y:S02]  /*3db0*/  LEA.HI.X R11, R10, R5, R11, 0x3, P2 ;  /* 0x000000050a0b7211 */ /* 0x000fe400010f1c0b */
[----:B------:R-:W-:-:S05]  /*3dc0*/  IADD3 R6, P2, PT, R7, R2, RZ ;  /* 0x0000000207067210 */ /* 0x000fca0007f5e0ff */
[----:B------:R-:W-:Y:S01]  /*3dd0*/  IMAD.X R7, R11, 0x1, R4, P2 ;  /* 0x000000010b077824 */ /* 0x000fe200010e0604 */
[----:B------:R-:W-:-:S04]  /*3de0*/  CS2R R10, SRZ ;  /* 0x00000000000a7805 */ /* 0x000fc8000001ff00 */
        /* <DEDUP_REMOVED lines=8> */
[----:B------:R-:W-:Y:S01]  /*3e70*/  IADD3 R8, P2, PT, R9, R2, RZ ;  /* 0x0000000209087210 */ /* 0x000fe20007f5e0ff */
[----:B------:R-:W-:-:S04]  /*3e80*/  IMAD.X R5, RZ, RZ, R5, P3 ;  /* 0x000000ffff057224 */ /* 0x000fc800018e0605 */
[----:B------:R-:W-:Y:S01]  /*3e90*/  IMAD.X R9, R11, 0x1, R4, P2 ;  /* 0x000000010b097824 */ /* 0x000fe200010e0604 */
[----:B------:R-:W-:-:S04]  /*3ea0*/  ISETP.GE.AND P2, PT, R15, R14, PT ;  /* 0x0000000e0f00720c */ /* 0x000fc80003f46270 */
[----:B---3--:R4:W-:Y:S04]  /*3eb0*/  STG.E desc[UR8][R8.64+-0x4], R16 ;  /* 0xfffffc1008007986 */ /* 0x0089e8000c101908 */
[----:B------:R4:W-:Y:S05]  /*3ec0*/  STG.E desc[UR8][R8.64], R17 ;  /* 0x0000001108007986 */ /* 0x0009ea000c101908 */
[----:B------:R-:W-:Y:S05]  /*3ed0*/  @!P2 BRA `(.L_x_78) ;  /* 0xfffffffc0044a947 */ /* 0x000fea000383ffff */
.L_x_73:
[----:B------:R-:W-:Y:S05]  /*3ee0*/  BSYNC.RECONVERGENT B0 ;  /* 0x0000000000007941 */ /* 0x000fea0003800200 */
.L_x_59:
[----:B------:R-:W-:Y:S05]  /*3ef0*/  BRA `(.L_x_79) ;  /* 0x0000001c000c7947 */ /* 0x000fea0003800000 */
.L_x_58:
[----:B------:R-:W0:Y:S01]  /*3f00*/  S2R R0, SR_TID.X ;  /* 0x0000000000007919 */ /* 0x000e220000002100 */
[----:B------:R-:W1:Y:S01]  /*3f10*/  LDCU.U8 UR6, c[0x0][0x3b8] ;  /* 0x00007700ff0677ac */ /* 0x000e620008000000 */
[----:B------:R-:W-:Y:S01]  /*3f20*/  SHF.R.S32.HI R12, RZ, 0x1f, R3 ;  /* 0x0000001fff0c7819 */ /* 0x000fe20000011403 */
        /* <DEDUP_REMOVED lines=11> */
[----:B------:R-:W-:Y:S01]  /*3fe0*/  IADD3.X R14, PT, PT, RZ, UR5, R12, P1, P2 ;  /* 0x00000005ff0e7c10 */ /* 0x000fe20008fe440c */
[----:B------:R-:W-:Y:S01]  /*3ff0*/  VIADD R25, R15, 0x4 ;  /* 0x000000040f197836 */ /* 0x000fe20000000000 */
[----:B---3--:R-:W-:Y:S01]  /*4000*/  LEA R12, P1, R13, UR10, 0x3 ;  /* 0x0000000a0d0c7c11 */ /* 0x008fe2000f8218ff */
[----:B------:R-:W0:Y:S01]  /*4010*/  LDCU UR4, c[0x0][0x3a8] ;  /* 0x00007500ff0477ac */ /* 0x000e220008000800 */
[----:B------:R-:W-:Y:S02]  /*4020*/  ISETP.GE.AND P2, PT, R19, R2, PT ;  /* 0x000000021300720c */ /* 0x000fe40003f46270 */
[----:B------:R-:W-:-:S02]  /*4030*/  LEA.HI.X R13, R13, UR11, R14, 0x3, P1 ;  /* 0x0000000b0d0d7c11 */ /* 0x000fc400088f1c0e */
[-C--:B------:R-:W-:Y:S02]  /*4040*/  ISETP.GE.AND P1, PT, R21, R2.reuse, PT ;  /* 0x000000021500720c */ /* 0x080fe40003f26270 */
[-C--:B------:R-:W-:Y:S01]  /*4050*/  ISETP.GE.AND P3, PT, R23, R2.reuse, PT ;  /* 0x000000021700720c */ /* 0x080fe20003f66270 */
[----:B------:R-:W0:Y:S01]  /*4060*/  @!P0 LDG.E R5, desc[UR8][R12.64+0x4] ;  /* 0x000004080c058981 */ /* 0x000e22000c1e1900 */
[----:B------:R-:W-:-:S03]  /*4070*/  ISETP.GE.AND P4, PT, R25, R2, PT ;  /* 0x000000021900720c */ /* 0x000fc60003f86270 */
[----:B------:R-:W5:Y:S04]  /*4080*/  @!P0 LDG.E R4, desc[UR8][R12.64] ;  /* 0x000000080c048981 */ /* 0x000f68000c1e1900 */
[----:B------:R-:W2:Y:S04]  /*4090*/  @!P2 LDG.E R7, desc[UR8][R12.64+0xc] ;  /* 0x00000c080c07a981 */ /* 0x000ea8000c1e1900 */
        /* <DEDUP_REMOVED lines=12> */
[----:B0-----:R-:W-:-:S04]  /*4160*/  ISETP.GT.AND P0, PT, R5, UR4, PT ;  /* 0x0000000405007c0c */ /* 0x001fc8000bf04270 */
[----:B------:R-:W-:Y:S02]  /*4170*/  ISETP.GE.OR P0, PT, R15, R2, P0 ;  /* 0x000000020f00720c */ /* 0x000fe40000706670 */
[----:B--2---:R-:W-:-:S04]  /*4180*/  ISETP.GT.AND P1, PT, R7, UR4, PT ;  /* 0x0000000407007c0c */ /* 0x004fc8000bf24270 */
[-C--:B------:R-:W-:Y:S02]  /*4190*/  ISETP.GE.OR P1, PT, R19, R2.reuse, P1 ;  /* 0x000000021300720c */ /* 0x080fe40000f26670 */
[----:B---3--:R-:W-:Y:S02]  /*41a0*/  ISETP.GT.AND P2, PT, R9, UR4, PT ;  /* 0x0000000409007c0c */ /* 0x008fe4000bf44270 */
[----:B----4-:R-:W-:Y:S02]  /*41b0*/  ISETP.GT.AND P3, PT, R11, UR4, PT ;  /* 0x000000040b007c0c */ /* 0x010fe4000bf64270 */
[-C--:B------:R-:W-:Y:S02]  /*41c0*/  ISETP.GE.OR P2, PT, R21, R2.reuse, P2 ;  /* 0x000000021500720c */ /* 0x080fe40001746670 */
[----:B------:R-:W-:Y:S01]  /*41d0*/  SEL R14, RZ, 0x1, !P0 ;  /* 0x00000001ff0e7807 */ /* 0x000fe20004000000 */
[----:B------:R-:W-:Y:S01]  /*41e0*/  IMAD.MOV.U32 R15, RZ, RZ, 0x2 ;  /* 0x00000002ff0f7424 */ /* 0x000fe200078e00ff */
[----:B------:R-:W-:Y:S01]  /*41f0*/  ISETP.GE.OR P3, PT, R23, R2, P3 ;  /* 0x000000021700720c */ /* 0x000fe20001f66670 */
[----:B------:R-:W-:Y:S01]  /*4200*/  @!P0 IMAD.MOV R15, RZ, RZ, 0x1 ;  /* 0x00000001ff0f8424 */ /* 0x000fe200078e02ff */
[----:B------:R-:W-:Y:S01]  /*4210*/  ISETP.GT.AND P4, PT, R17, UR4, PT ;  /* 0x0000000411007c0c */ /* 0x000fe2000bf84270 */
[----:B------:R-:W-:-:S03]  /*4220*/  @!P1 IMAD.MOV R15, RZ, RZ, R14 ;  /* 0x000000ffff0f9224 */ /* 0x000fc600078e020e */
[----:B------:R-:W-:Y:S01]  /*4230*/  ISETP.GE.OR P4, PT, R25, R2, P4 ;  /* 0x000000021900720c */ /* 0x000fe20002786670 */
        /* <DEDUP_REMOVED lines=22> */
[----:B------:R-:W-:Y:S01]  /*43a0*/  ISETP.NE.AND P6, PT, R22, 0x2, PT ;  /* 0x000000021600780c */ /* 0x000fe20003fc5270 */
[----:B------:R-:W-:Y:S01]  /*43b0*/  IMAD.IADD R19, R20, 0x1, -R19 ;  /* 0x0000000114137824 */ /* 0x000fe200078e0a13 */
[----:B------:R-:W-:Y:S01]  /*43c0*/  ISETP.NE.AND P5, PT, R22, 0x3, PT ;  /* 0x000000031600780c */ /* 0x000fe20003fa5270 */
[----:B0-----:R-:W-:-:S05]  /*43d0*/  IMAD.IADD R13, R12, 0x1, R13 ;  /* 0x000000010c0d7824 */ /* 0x001fca00078e020d */
[----:B------:R-:W-:Y:S02]  /*43e0*/  SEL R12, R13, R12, !P6 ;  /* 0x0000000c0d0c7207 */ /* 0x000fe40007000000 */
[----:B------:R-:W-:Y:S01]  /*43f0*/  ISETP.NE.AND P6, PT, R18, RZ, PT ;  /* 0x000000ff1200720c */ /* 0x000fe20003fc5270 */
[----:B------:R-:W-:-:S03]  /*4400*/  IMAD.IADD R14, R14, 0x1, R13 ;  /* 0x000000010e0e7824 */ /* 0x000fc600078e020d */
[----:B------:R-:W-:Y:S02]  /*4410*/  SEL R13, R19, RZ, P6 ;  /* 0x000000ff130d7207 */ /* 0x000fe40003000000 */
[----:B------:R-:W-:Y:S02]  /*4420*/  ISETP.GT.U32.AND P6, PT, R0, 0x1f, PT ;  /* 0x0000001f0000780c */ /* 0x000fe40003fc4070 */
[----:B------:R-:W-:Y:S02]  /*4430*/  SEL R12, R14, R12, !P5 ;  /* 0x0000000c0e0c7207 */ /* 0x000fe40006800000 */
[----:B------:R-:W-:-:S03]  /*4440*/  ISETP.GE.U32.AND P5, PT, R0, 0x20, PT ;  /* 0x000000200000780c */ /* 0x000fc60003fa6070 */
[----:B------:R-:W-:Y:S02]  /*4450*/  IMAD.IADD R20, R12, 0x1, R13 ;  /* 0x000000010c147824 */ /* 0x000fe400078e020d */
[----:B------:R-:W-:-:S03]  /*4460*/  IMAD.IADD R15, R15, 0x1, R14 ;  /* 0x000000010f0f7824 */ /* 0x000fc600078e020e */
[----:B------:R-:W-:Y:S01]  /*4470*/  SEL R12, R19, R20, !P5 ;  /* 0x00000014130c7207 */ /* 0x000fe20006800000 */
[----:B------:R-:W-:Y:S06]  /*4480*/  @P6 BRA `(.L_x_80) ;  /* 0x0000000800406947 */ /* 0x000fec0003800000 */
[----:B------:R-:W0:Y:S01]  /*4490*/  LDC.64 R22, c[0x0][0x3a0] ;  /* 0x0000e800ff167b82 */ /* 0x000e220000000a00 */
[----:B------:R-:W-:Y:S02]  /*44a0*/  ISETP.NE.AND P5, PT, R0, RZ, PT ;  /* 0x000000ff0000720c */ /* 0x000fe40003fa5270 */
[----:B------:R-:W-:-:S05]  /*44b0*/  LOP3.LUT R19, RZ, R0, RZ, 0x33, !PT ;  /* 0x00000000ff137212 */ /* 0x000fca00078e33ff */
[----:B------:R-:W1:Y:S06]  /*44c0*/  LDC R13, c[0x0][0x370] ;  /* 0x0000dc00ff0d7b82 */ /* 0x000e6c0000000800 */
[----:B------:R-:W-:Y:S01]  /*44d0*/  @!P5 IMAD.MOV.U32 R14, RZ, RZ, 0x64 ;  /* 0x00000064ff0ed424 */ /* 0x000fe200078e00ff */
[----:B------:R2:W-:Y:S01]  /*44e0*/  @!P5 STS [UR4+0x2c], R15 ;  /* 0x00002c0fff00d988 */ /* 0x0005e20008000804 */
[----:B0-----:R-:W-:-:S04]  /*44f0*/  IMAD.WIDE R32, R26, 0x8, R22 ;  /* 0x000000081a207825 */ /* 0x001fc800078e0216 */
[----:B------:R-:W-:Y:S01]  /*4500*/  IMAD.IADD R26, R26, 0x1, R19 ;  /* 0x000000011a1a7824 */ /* 0x000fe200078e0213 */
[----:B------:R2:W-:Y:S01]  /*4510*/  @!P5 ST.E.64.STRONG.GPU desc[UR8][R32.64+0x100], R14 ;  /* 0x0001000e2000d985 */ /* 0x0005e2000c10fb08 */
[----:B-1----:R-:W-:-:S13]  /*4520*/  ISETP.GT.U32.AND P5, PT, R13, 0x1f3, PT ;  /* 0x000001f30d00780c */ /* 0x002fda0003fa4070 */
[----:B--2---:R-:W-:Y:S05]  /*4530*/  @P5 BRA `(.L_x_81) ;  /* 0x0000000000085947 */ /* 0x004fea0003800000 */
[----:B------:R0:W-:Y:S06]  /*4540*/  MEMBAR.SC.CTA ;  /* 0x0000000000007992 */ /* 0x0001ec0000000000 */
[----:B0-----:R-:W-:Y:S05]  /*4550*/  BRA `(.L_x_82) ;  /* 0x0000000000087947 */ /* 0x001fea0003800000 */
.L_x_81:
[----:B------:R-:W-:Y:S05]  /*4560*/  NANOSLEEP 0x1c2 ;  /* 0x000001c20000795d */ /* 0x000fea0003800000 */
[----:B------:R-:W-:Y:S01]  /*4570*/  NOP ;  /* 0x0000000000007918 */ /* 0x000fe20000000000 */
.L_x_82:
[----:B------:R-:W-:-:S05]  /*4580*/  IMAD.WIDE R22, R26, 0x8, R22 ;  /* 0x000000081a167825 */ /* 0x000fca00078e0216 */
[----:B------:R-:W2:Y:S01]  /*4590*/  LD.E.64.STRONG.GPU R20, desc[UR8][R22.64+0x100] ;  /* 0x0001000816147980 */ /* 0x000ea2000c10fb00 */
[----:B------:R-:W-:Y:S01]  /*45a0*/  UMOV UR5, 0xffffffff ;  /* 0xffffffff00057882 */ /* 0x000fe20000000000 */
[----:B--2---:R-:W-:Y:S02]  /*45b0*/  ISETP.NE.AND P6, PT, R20, 0x63, PT ;  /* 0x000000631400780c */ /* 0x004fe40003fc5270 */
[----:B------:R-:W-:Y:S11]  /*45c0*/  BRA.DIV UR5, `(.L_x_83) ;  /* 0x0000002205347947 */ /* 0x000ff6000b800000 */
[----:B------:R-:W-:-:S13]  /*45d0*/  VOTE.ANY P6, !P6 ;  /* 0x0000000000ff7806 */ /* 0x000fda00070c0100 */
.L_x_152:
[----:B------:R-:W-:Y:S05]  /*45e0*/  @!P6 BRA `(.L_x_84) ;  /* 0x000000000030e947 */ /* 0x000fea0003800000 */
.L_x_88:
[----:B------:R-:W-:Y:S05]  /*45f0*/  YIELD ;  /* 0x0000000000007946 */ /* 0x000fea0003800000 */
[----:B------:R-:W-:Y:S05]  /*4600*/  @P5 BRA `(.L_x_85) ;  /* 0x0000000000085947 */ /* 0x000fea0003800000 */
[----:B------:R0:W-:Y:S06]  /*4610*/  MEMBAR.SC.CTA ;  /* 0x0000000000007992 */ /* 0x0001ec0000000000 */
[----:B0-----:R-:W-:Y:S05]  /*4620*/  BRA `(.L_x_86) ;  /* 0x0000000000087947 */ /* 0x001fea0003800000 */
.L_x_85:
[----:B------:R-:W-:Y:S05]  /*4630*/  NANOSLEEP 0x15e ;  /* 0x0000015e0000795d */ /* 0x000fea0003800000 */
[----:B------:R-:W-:Y:S01]  /*4640*/  NOP ;  /* 0x0000000000007918 */ /* 0x000fe20000000000 */
.L_x_86:
[----:B------:R-:W2:Y:S01]  /*4650*/  LD.E.64.STRONG.GPU R20, desc[UR8][R22.64+0x100] ;  /* 0x0001000816147980 */ /* 0x000ea2000c10fb00 */
[----:B------:R-:W-:Y:S01]  /*4660*/  UMOV UR5, 0xffffffff ;  /* 0xffffffff00057882 */ /* 0x000fe20000000000 */
[----:B--2---:R-:W-:Y:S02]  /*4670*/  ISETP.NE.AND P6, PT, R20, 0x63, PT ;  /* 0x000000631400780c */ /* 0x004fe40003fc5270 */
[----:B------:R-:W-:Y:S11]  /*4680*/  BRA.DIV UR5, `(.L_x_87) ;  /* 0x0000002205247947 */ /* 0x000ff6000b800000 */
[----:B------:R-:W-:-:S13]  /*4690*/  VOTE.ANY P6, !P6 ;  /* 0x0000000000ff7806 */ /* 0x000fda00070c0100 */
.L_x_155:
[----:B------:R-:W-:Y:S05]  /*46a0*/  @P6 BRA `(.L_x_88) ;  /* 0xfffffffc00d06947 */ /* 0x000fea000383ffff */
.L_x_84:
[----:B------:R-:W-:Y:S01]  /*46b0*/  UMOV UR5, 0xffffffff ;  /* 0xffffffff00057882 */ /* 0x000fe20000000000 */
[----:B------:R-:W-:Y:S02]  /*46c0*/  ISETP.NE.AND P5, PT, R20, 0x65, PT ;  /* 0x000000651400780c */ /* 0x000fe40003fa5270 */
[----:B------:R-:W-:Y:S11]  /*46d0*/  BRA.DIV UR5, `(.L_x_89) ;  /* 0x0000002205307947 */ /* 0x000ff6000b800000 */
[----:B------:R-:W0:Y:S01]  /*46e0*/  S2R R14, SR_GEMASK ;  /* 0x00000000000e7919 */ /* 0x000e220000003c00 */
[----:B------:R-:W-:Y:S01]  /*46f0*/  VOTE.ANY R29, PT, !P5 ;  /* 0x00000000001d7806 */ /* 0x000fe200068e0100 */
[----:B------:R-:W-:Y:S01]  /*4700*/  VIADD R23, R18, 0x2 ;  /* 0x0000000212177836 */ /* 0x000fe20000000000 */
[----:B------:R-:W-:-:S13]  /*4710*/  ISETP.NE.AND P6, PT, R20, 0x65, PT ;  /* 0x000000651400780c */ /* 0x000fda0003fc5270 */
        /* <DEDUP_REMOVED lines=10> */
[----:B------:R-:W-:-:S05]  /*47c0*/  IMAD.IADD R19, R24, 0x1, R21 ;  /* 0x0000000118137824 */ /* 0x000fca00078e0215 */
[----:B------:R-:W0:Y:S02]  /*47d0*/  SHFL.DOWN PT, R35, R19, 0x2, R34 ;  /* 0x0840000013237989 */ /* 0x000e2400000e0022 */
[----:B0-----:R-:W-:Y:S02]  /*47e0*/  SEL R24, R35, RZ, !P5 ;  /* 0x000000ff23187207 */ /* 0x001fe40006800000 */
[----:B------:R-:W-:-:S03]  /*47f0*/  ISETP.GT.AND P5, PT, R22, R34, PT ;  /* 0x000000221600720c */ /* 0x000fc60003fa4270 */
[----:B------:R-:W-:Y:S02]  /*4800*/  IMAD.IADD R23, R19, 0x1, R24 ;  /* 0x0000000113177824 */ /* 0x000fe400078e0218 */
[----:B------:R-:W-:-:S03]  /*4810*/  VIADD R19, R18, 0x8 ;  /* 0x0000000812137836 */ /* 0x000fc60000000000 */
        /* <DEDUP_REMOVED lines=9> */
[----:B------:R-:W0:Y:S03]  /*48b0*/  LDC.64 R24, c[0x0][0x3a0] ;  /* 0x0000e800ff187b82 */ /* 0x000e260000000a00 */
[----:B------:R-:W1:Y:S02]  /*48c0*/  SHFL.DOWN PT, R35, R21, 0x10, R34 ;  /* 0x0a00000015237989 */ /* 0x000e6400000e0022 */
[----:B-1----:R-:W-:Y:S02]  /*48d0*/  SEL R20, R35, RZ, !P5 ;  /* 0x000000ff23147207 */ /* 0x002fe40006800000 */
[----:B0-----:R-:W-:-:S03]  /*48e0*/  IADD3 R28, P5, PT, R24, 0x100, RZ ;  /* 0x00000100181c7810 */ /* 0x001fc60007fbe0ff */
[----:B------:R-:W-:Y:S02]  /*48f0*/  IMAD.IADD R24, R21, 0x1, R20 ;  /* 0x0000000115187824 */ /* 0x000fe400078e0214 */
[----:B------:R-:W-:-:S08]  /*4900*/  IMAD.X R25, RZ, RZ, R25, P5 ;  /* 0x000000ffff197224 */ /* 0x000fd000028e0619 */
.L_x_164:
[----:B------:R-:W-:Y:S05]  /*4910*/  @!P6 BRA `(.L_x_90) ;  /* 0x0000000000dce947 */ /* 0x000fea0003800000 */
.L_x_98:
[----:B------:R-:W-:Y:S02]  /*4920*/  IMAD.MOV.U32 R29, RZ, RZ, R25 ;  /* 0x000000ffff1d7224 */ /* 0x000fe400078e0019 */
[----:B------:R-:W-:-:S05]  /*4930*/  IMAD.WIDE R30, R26, 0x8, R28 ;  /* 0x000000081a1e7825 */ /* 0x000fca00078e021c */
[----:B------:R-:W2:Y:S01]  /*4940*/  LD.E.64.STRONG.GPU R20, desc[UR8][R30.64+-0x100] ;  /* 0xffff00081e147980 */ /* 0x000ea2000c10fb00 */
[----:B------:R-:W-:Y:S05]  /*4950*/  YIELD ;  /* 0x0000000000007946 */ /* 0x000fea0003800000 */
[----:B------:R-:W-:Y:S01]  /*4960*/  UMOV UR5, 0xffffffff ;  /* 0xffffffff00057882 */ /* 0x000fe20000000000 */
[----:B--2---:R-:W-:Y:S02]  /*4970*/  ISETP.NE.AND P6, PT, R20, 0x63, PT ;  /* 0x000000631400780c */ /* 0x004fe40003fc5270 */
[----:B------:R-:W-:Y:S11]  /*4980*/  BRA.DIV UR5, `(.L_x_91) ;  /* 0x0000002205887947 */ /* 0x000ff6000b800000 */
[----:B------:R-:W-:-:S13]  /*4990*/  VOTE.ANY P6, !P6 ;  /* 0x0000000000ff7806 */ /* 0x000fda00070c0100 */
.L_x_167:
[----:B------:R-:W-:Y:S05]  /*49a0*/  @!P6 BRA `(.L_x_92) ;  /* 0x000000000034e947 */ /* 0x000fea0003800000 */
[----:B------:R-:W-:-:S13]  /*49b0*/  ISETP.GT.U32.AND P5, PT, R13, 0x1f3, PT ;  /* 0x000001f30d00780c */ /* 0x000fda0003fa4070 */
.L_x_96:
[----:B------:R-:W-:Y:S05]  /*49c0*/  YIELD ;  /* 0x0000000000007946 */ /* 0x000fea0003800000 */
[----:B------:R-:W-:Y:S05]  /*49d0*/  @P5 BRA `(.L_x_93) ;  /* 0x0000000000085947 */ /* 0x000fea0003800000 */
[----:B------:R0:W-:Y:S06]  /*49e0*/  MEMBAR.SC.CTA ;  /* 0x0000000000007992 */ /* 0x0001ec0000000000 */
[----:B0-----:R-:W-:Y:S05]  /*49f0*/  BRA `(.L_x_94) ;  /* 0x0000000000087947 */ /* 0x001fea0003800000 */
.L_x_93:
[----:B------:R-:W-:Y:S05]  /*4a00*/  NANOSLEEP 0x15e ;  /* 0x0000015e0000795d */ /* 0x000fea0003800000 */
[----:B------:R-:W-:Y:S01]  /*4a10*/  NOP ;  /* 0x0000000000007918 */ /* 0x000fe20000000000 */
.L_x_94:
[----:B------:R-:W2:Y:S01]  /*4a20*/  LD.E.64.STRONG.GPU R20, desc[UR8][R30.64+-0x100] ;  /* 0xffff00081e147980 */ /* 0x000ea2000c10fb00 */
[----:B------:R-:W-:Y:S01]  /*4a30*/  UMOV UR5, 0xffffffff ;  /* 0xffffffff00057882 */ /* 0x000fe20000000000 */
[----:B--2---:R-:W-:Y:S02]  /*4a40*/  ISETP.NE.AND P6, PT, R20, 0x63, PT ;  /* 0x000000631400780c */ /* 0x004fe40003fc5270 */
[----:B------:R-:W-:Y:S11]  /*4a50*/  BRA.DIV UR5, `(.L_x_95) ;  /* 0x0000002205747947 */ /* 0x000ff6000b800000 */
[----:B------:R-:W-:-:S13]  /*4a60*/  VOTE.ANY P6, !P6 ;  /* 0x0000000000ff7806 */ /* 0x000fda00070c0100 */
.L_x_170:
[----:B------:R-:W-:Y:S05]  /*4a70*/  @P6 BRA `(.L_x_96) ;  /* 0xfffffffc00d06947 */ /* 0x000fea000383ffff */
.L_x_92:
[----:B------:R-:W-:Y:S01]  /*4a80*/  UMOV UR5, 0xffffffff ;  /* 0xffffffff00057882 */ /* 0x000fe20000000000 */
[----:B------:R-:W-:Y:S02]  /*4a90*/  ISETP.NE.AND P5, PT, R20, 0x65, PT ;  /* 0x000000651400780c */ /* 0x000fe40003fa5270 */
[----:B------:R-:W-:Y:S11]  /*4aa0*/  BRA.DIV UR5, `(.L_x_97) ;  /* 0x0000002205807947 */ /* 0x000ff6000b800000 */
[----:B------:R-:W-:Y:S01]  /*4ab0*/  VOTE.ANY R29, PT, !P5 ;  /* 0x00000000001d7806 */ /* 0x000fe200068e0100 */
[----:B------:R-:W-:Y:S01]  /*4ac0*/  VIADD R37, R18, 0x2 ;  /* 0x0000000212257836 */ /* 0x000fe20000000000 */
[----:B------:R-:W-:Y:S01]  /*4ad0*/  ISETP.NE.AND P6, PT, R20, 0x65, PT ;  /* 0x000000651400780c */ /* 0x000fe20003fc5270 */
[----:B------:R-:W-:Y:S01]  /*4ae0*/  VIADD R26, R26, 0xffffffe0 ;  /* 0xffffffe01a1a7836 */ /* 0x000fe20000000000 */
[----:B------:R-:W-:-:S05]  /*4af0*/  LOP3.LUT R29, R29, 0x80000000, R14, 0xec, !PT ;  /* 0x800000001d1d7812 */ /* 0x000fca00078eec0e */
[----:B------:R-:W-:-:S05]  /*4b00*/  VIADD R30, R29, 0xffffffff ;  /* 0xffffffff1d1e7836 */ /* 0x000fca0000000000 */
[----:B------:R-:W-:Y:S02]  /*4b10*/  LOP3.LUT R30, R29, R30, RZ, 0xc, !PT ;  /* 0x0000001e1d1e7212 */ /* 0x000fe400078e0cff */
[----:B------:R-:W-:Y:S02]  /*4b20*/  VOTE.ALL P6, P6 ;  /* 0x0000000000ff7806 */ /* 0x000fe400030c0000 */
        /* <DEDUP_REMOVED lines=21> */
.L_x_179:
[----:B------:R-:W-:Y:S05]  /*4c80*/  @P6 BRA `(.L_x_98) ;  /* 0xfffffffc00246947 */ /* 0x000fea000383ffff */
.L_x_90:
[----:B------:R-:W-:Y:S02]  /*4c90*/  ISETP.NE.AND P5, PT, R0, RZ, PT ;  /* 0x000000ff0000720c */ /* 0x000fe40003fa5270 */
[----:B------:R-:W-:-:S11]  /*4ca0*/  ISETP.NE.AND P6, PT, R18, RZ, PT ;  /* 0x000000ff1200720c */ /* 0x000fd60003fc5270 */
[----:B------:R-:W0:Y:S01]  /*4cb0*/  @!P5 S2R R18, SR_CgaCtaId ;  /* 0x000000000012d919 */ /* 0x000e220000008800 */
[----:B------:R-:W-:Y:S01]  /*4cc0*/  @!P5 MOV R13, 0x400 ;  /* 0x00000400000dd802 */ /* 0x000fe20000000f00 */
[----:B------:R-:W-:Y:S01]  /*4cd0*/  @!P5 IMAD.IADD R15, R15, 0x1, R24 ;  /* 0x000000010f0fd824 */ /* 0x000fe200078e0218 */
[----:B------:R-:W-:Y:S01]  /*4ce0*/  @!P6 MOV R19, 0x400 ;  /* 0x000004000013e802 */ /* 0x000fe20000000f00 */
[----:B------:R-:W1:Y:S01]  /*4cf0*/  @!P6 S2R R20, SR_CgaCtaId ;  /* 0x000000000014e919 */ /* 0x000e620000008800 */
[----:B------:R-:W-:-:S05]  /*4d00*/  @!P5 IMAD.MOV.U32 R14, RZ, RZ, 0x65 ;  /* 0x00000065ff0ed424 */ /* 0x000fca00078e00ff */
[----:B------:R2:W-:Y:S01]  /*4d10*/  @!P5 ST.E.64.STRONG.GPU desc[UR8][R32.64+0x100], R14 ;  /* 0x0001000e2000d985 */ /* 0x0005e2000c10fb08 */
[----:B0-----:R-:W-:Y:S02]  /*4d20*/  @!P5 LEA R13, R18, R13, 0x18 ;  /* 0x0000000d120dd211 */ /* 0x001fe400078ec0ff */
[----:B-1----:R-:W-:-:S03]  /*4d30*/  @!P6 LEA R19, R20, R19, 0x18 ;  /* 0x000000131413e211 */ /* 0x002fc600078ec0ff */
[----:B------:R2:W-:Y:S01]  /*4d40*/  @!P5 STS [R13+0x24], R24 ;  /* 0x000024180d00d388 */ /* 0x0005e20000000800 */
[----:B------:R-:W-:Y:S02]  /*4d50*/  IMAD.MOV.U32 R20, RZ, RZ, R12 ;  /* 0x000000ffff147224 */ /* 0x000fe400078e000c */
[----:B------:R-:W-:Y:S01]  /*4d60*/  @!P6 IMAD.MOV.U32 R20, RZ, RZ, R24 ;  /* 0x000000ffff14e224 */ /* 0x000fe200078e0018 */
[----:B------:R2:W-:Y:S04]  /*4d70*/  @!P5 STS [R13+0x28], R15 ;  /* 0x0000280f0d00d388 */ /* 0x0005e80000000800 */
[----:B------:R2:W-:Y:S02]  /*4d80*/  @!P6 STS [R19+0x14], R24 ;  /* 0x000014181300e388 */ /* 0x0005e40000000800 */
.L_x_80:
[----:B------:R-:W-:Y:S05]  /*4d90*/  WARPSYNC.ALL ;  /* 0x0000000000007948 */ /* 0x000fea0003800000 */
[----:B------:R-:W0:Y:S08]  /*4da0*/  S2UR UR5, SR_CgaCtaId ;  /* 0x00000000000579c3 */ /* 0x000e300000008800 */
[----:B------:R-:W-:Y:S01]  /*4db0*/  BAR.SYNC.DEFER_BLOCKING 0x0 ;  /* 0x0000000000007b1d */ /* 0x000fe20000010000 */
[----:B------:R-:W-:-:S02]  /*4dc0*/  ISETP.NE.AND P5, PT, R0, RZ, PT ;  /* 0x000000ff0000720c */ /* 0x000fc40003fa5270 */
[----:B------:R-:W-:-:S03]  /*4dd0*/  SEL R22, RZ, 0x1, !P0 ;  /* 0x00000001ff167807 */ /* 0x000fc60004000000 */
[----:B------:R-:W-:Y:S02]  /*4de0*/  UMOV UR4, 0x400 ;  /* 0x0000040000047882 */ /* 0x000fe40000000000 */
[----:B------:R-:W-:Y:S02]  /*4df0*/  VIADD R21, R22, 0x1 ;  /* 0x0000000116157836 */ /* 0x000fe40000000000 */
[----:B------:R-:W-:Y:S01]  /*4e00*/  @!P1 IMAD.MOV R21, RZ, RZ, R22 ;  /* 0x000000ffff159224 */ /* 0x000fe200078e0216 */
[----:B0-----:R-:W-:-:S09]  /*4e10*/  ULEA UR4, UR5, UR4, 0x18 ;  /* 0x0000000405047291 */ /* 0x001fd2000f8ec0ff */
[----:B------:R-:W0:Y:S04]  /*4e20*/  LDS R18, [UR4+0x14] ;  /* 0x00001404ff127984 */ /* 0x000e280008000800 */
[----:B--2---:R-:W1:Y:S01]  /*4e30*/  LDS.128 R12, [UR4+0x20] ;  /* 0x00002004ff0c7984 */ /* 0x004e620008000c00 */
[----:B0-----:R-:W-:-:S05]  /*4e40*/  SEL R19, R18, RZ, P5 ;  /* 0x000000ff12137207 */ /* 0x001fca0002800000 */
[----:B------:R-:W-:-:S04]  /*4e50*/  IMAD.IADD R23, R19, 0x1, R20 ;  /* 0x0000000113177824 */ /* 0x000fc800078e0214 */
[----:B------:R-:W-:Y:S01]  /*4e60*/  IMAD.IADD R20, R23, 0x1, R21 ;  /* 0x0000000117147824 */ /* 0x000fe200078e0215 */
[----:B------:R-:W-:-:S03]  /*4e70*/  IADD3 R21, PT, PT, -R2, 0x280, RZ ;  /* 0x0000028002157810 */ /* 0x000fc60007ffe1ff */
[----:B------:R-:W-:Y:S02]  /*4e80*/  VIADD R18, R20, 0x1 ;  /* 0x0000000114127836 */ /* 0x000fe40000000000 */
[--C-:B-1----:R-:W-:Y:S02]  /*4e90*/  IMAD.IADD R19, R15, 0x1, -R21.reuse ;  /* 0x000000010f137824 */ /* 0x102fe400078e0a15 */
[----:B------:R-:W-:Y:S02]  /*4ea0*/  @!P2 IMAD.MOV R18, RZ, RZ, R20 ;  /* 0x000000ffff12a224 */ /* 0x000fe400078e0214 */
[----:B------:R-:W-:Y:S01]  /*4eb0*/  IMAD.IADD R14, R14, 0x1, -R21 ;  /* 0x000000010e0e7824 */ /* 0x000fe200078e0a15 */
[----:B------:R-:W-:Y:S01]  /*4ec0*/  ISETP.GT.AND P5, PT, R19, 0x80, PT ;  /* 0x000000801300780c */ /* 0x000fe20003fa4270 */
[----:B------:R-:W-:Y:S02]  /*4ed0*/  VIADD R2, R18, 0x1 ;  /* 0x0000000112027836 */ /* 0x000fe40000000000 */
[----:B------:R-:W-:-:S02]  /*4ee0*/  IMAD.IADD R21, R22, 0x1, R23 ;  /* 0x0000000116157824 */ /* 0x000fc400078e0217 */
[----:B------:R-:W-:-:S08]  /*4ef0*/  @!P3 IMAD.MOV R2, RZ, RZ, R18 ;  /* 0x000000ffff02b224 */ /* 0x000fd000078e0212 */
[----:B------:R-:W-:Y:S05]  /*4f00*/  @P5 BRA `(.L_x_99) ;  /* 0x0000000400405947 */ /* 0x000fea0003800000 */
[----:B------:R-:W-:Y:S01]  /*4f10*/  ISETP.LT.AND P0, PT, R23, R14, P0 ;  /* 0x0000000e1700720c */ /* 0x000fe20000701270 */
[----:B------:R-:W0:Y:S01]  /*4f20*/  LDCU.U8 UR5, c[0x0][0x3b8] ;  /* 0x00007700ff0577ac */ /* 0x000e220008000000 */
[----:B------:R-:W-:Y:S11]  /*4f30*/  BSSY.RECONVERGENT B0, `(.L_x_100) ;  /* 0x000000e000007945 */ /* 0x000ff60003800200 */
[----:B------:R-:W-:Y:S05]  /*4f40*/  @!P0 BRA `(.L_x_101) ;  /* 0x0000000000308947 */ /* 0x000fea0003800000 */
[----:B0-----:R-:W-:Y:S01]  /*4f50*/  UISETP.NE.AND UP0, UPT, UR5, URZ, UPT ;  /* 0x000000ff0500728c */ /* 0x001fe2000bf05270 */
[----:B------:R-:W-:Y:S01]  /*4f60*/  CS2R R12, SRZ ;  /* 0x00000000000c7805 */ /* 0x000fe2000001ff00 */
[----:B------:R-:W0:Y:S07]  /*4f70*/  LDCU.64 UR10, c[0x0][0x390] ;  /* 0x00007200ff0a77ac */ /* 0x000e2e0008000a00 */
[----:B------:R-:W-:Y:S05]  /*4f80*/  BRA.U UP0, `(.L_x_102) ;  /* 0x0000000100087547 */ /* 0x000fea000b800000 */
[----:B------:R-:W1:Y:S02]  /*4f90*/  LDC.64 R12, c[0x0][0x3d0] ;  /* 0x0000f400ff0c7b82 */ /* 0x000e640000000a00 */
[----:B-1----:R-:W5:Y:S02]  /*4fa0*/  LDG.E.64 R12, desc[UR8][R12.64] ;  /* 0x000000080c0c7981 */ /* 0x002f64000c1e1b00 */
.L_x_102:
[----:B-----5:R-:W-:-:S04]  /*4fb0*/  IADD3 R0, P0, PT, R23, R12, RZ ;  /* 0x0000000c17007210 */ /* 0x020fc80007f1e0ff */
[----:B------:R-:W-:Y:S02]  /*4fc0*/  LEA.HI.X.SX32 R13, R23, R13, 0x1, P0 ;  /* 0x0000000d170d7211 */ /* 0x000fe400000f0eff */
[----:B0-----:R-:W-:-:S04]  /*4fd0*/  LEA R12, P0, R0, UR10, 0x3 ;  /* 0x0000000a000c7c11 */ /* 0x001fc8000f8018ff */
[----:B------:R-:W-:-:S05]  /*4fe0*/  LEA.HI.X R13, R0, UR11, R13, 0x3, P0 ;  /* 0x0000000b000d7c11 */ /* 0x000fca00080f1c0d */
[----:B------:R1:W-:Y:S04]  /*4ff0*/  STG.E desc[UR8][R12.64], R4 ;  /* 0x000000040c007986 */ /* 0x0003e8000c101908 */
[----:B------:R1:W-:Y:S02]  /*5000*/  STG.E desc[UR8][R12.64+0x4], R5 ;  /* 0x000004050c007986 */ /* 0x0003e4000c101908 */
.L_x_101:
[----:B0-----:R-:W-:Y:S05]  /*5010*/  BSYNC.RECONVERGENT B0 ;  /* 0x0000000000007941 */ /* 0x001fea0003800200 */
.L_x_100:
[----:B------:R-:W-:Y:S01]  /*5020*/  ISETP.GE.OR P1, PT, R21, R14, !P1 ;  /* 0x0000000e1500720c */ /* 0x000fe20004f26670 */
[----:B------:R-:W-:-:S12]  /*5030*/  BSSY.RECONVERGENT B0, `(.L_x_103) ;  /* 0x000000e000007945 */ /* 0x000fd80003800200 */
[----:B------:R-:W-:Y:S05]  /*5040*/  @P1 BRA `(.L_x_104) ;  /* 0x0000000000301947 */ /* 0x000fea0003800000 */
[----:B------:R-:W-:Y:S01]  /*5050*/  UISETP.NE.AND UP0, UPT, UR5, URZ, UPT ;  /* 0x000000ff0500728c */ /* 0x000fe2000bf05270 */
[----:B-1---5:R-:W-:Y:S01]  /*5060*/  CS2R R4, SRZ ;  /* 0x0000000000047805 */ /* 0x022fe2000001ff00 */
[----:B------:R-:W0:Y:S07]  /*5070*/  LDCU.64 UR10, c[0x0][0x390] ;  /* 0x00007200ff0a77ac */ /* 0x000e2e0008000a00 */
[----:B------:R-:W-:Y:S05]  /*5080*/  BRA.U UP0, `(.L_x_105) ;  /* 0x0000000100087547 */ /* 0x000fea000b800000 */
[----:B------:R-:W1:Y:S02]  /*5090*/  LDC.64 R4, c[0x0][0x3d0] ;  /* 0x0000f400ff047b82 */ /* 0x000e640000000a00 */
[----:B-1----:R-:W5:Y:S02]  /*50a0*/  LDG.E.64 R4, desc[UR8][R4.64] ;  /* 0x0000000804047981 */ /* 0x002f64000c1e1b00 */
.L_x_105:
[----:B-----5:R-:W-:-:S04]  /*50b0*/  IADD3 R0, P0, PT, R21, R4, RZ ;  /* 0x0000000415007210 */ /* 0x020fc80007f1e0ff */
[----:B------:R-:W-:Y:S02]  /*50c0*/  LEA.HI.X.SX32 R5, R21, R5, 0x1, P0 ;  /* 0x0000000515057211 */ /* 0x000fe400000f0eff */
[----:B0-----:R-:W-:-:S04]  /*50d0*/  LEA R4, P0, R0, UR10, 0x3 ;  /* 0x0000000a00047c11 */ /* 0x001fc8000f8018ff */
[----:B------:R-:W-:-:S05]  /*50e0*/  LEA.HI.X R5, R0, UR11, R5, 0x3, P0 ;  /* 0x0000000b00057c11 */ /* 0x000fca00080f1c05 */
[----:B------:R0:W-:Y:S04]  /*50f0*/  STG.E desc[UR8][R4.64], R6 ;  /* 0x0000000604007986 */ /* 0x0001e8000c101908 */
[----:B------:R0:W-:Y:S02]  /*5100*/  STG.E desc[UR8][R4.64+0x4], R7 ;  /* 0x0000040704007986 */ /* 0x0001e4000c101908 */
.L_x_104:
[----:B------:R-:W-:Y:S05]  /*5110*/  BSYNC.RECONVERGENT B0 ;  /* 0x0000000000007941 */ /* 0x000fea0003800200 */
.L_x_103:
[----:B------:R-:W-:Y:S01]  /*5120*/  ISETP.GE.OR P2, PT, R20, R14, !P2 ;  /* 0x0000000e1400720c */ /* 0x000fe20005746670 */
[----:B------:R-:W-:-:S12]  /*5130*/  BSSY.RECONVERGENT B0, `(.L_x_106) ;  /* 0x000000e000007945 */ /* 0x000fd80003800200 */
[----:B------:R-:W-:Y:S05]  /*5140*/  @P2 BRA `(.L_x_107) ;  /* 0x0000000000302947 */ /* 0x000fea0003800000 */
[----:B------:R-:W-:Y:S01]  /*5150*/  UISETP.NE.AND UP0, UPT, UR5, URZ, UPT ;  /* 0x000000ff0500728c */ /* 0x000fe2000bf05270 */
[----:B01---5:R-:W-:Y:S01]  /*5160*/  CS2R R4, SRZ ;  /* 0x0000000000047805 */ /* 0x023fe2000001ff00 */
[----:B------:R-:W0:Y:S07]  /*5170*/  LDCU.64 UR10, c[0x0][0x390] ;  /* 0x00007200ff0a77ac */ /* 0x000e2e0008000a00 */
[----:B------:R-:W-:Y:S05]  /*5180*/  BRA.U UP0, `(.L_x_108) ;  /* 0x0000000100087547 */ /* 0x000fea000b800000 */
[----:B------:R-:W1:Y:S02]  /*5190*/  LDC.64 R4, c[0x0][0x3d0] ;  /* 0x0000f400ff047b82 */ /* 0x000e640000000a00 */
[----:B-1----:R-:W5:Y:S02]  /*51a0*/  LDG.E.64 R4, desc[UR8][R4.64] ;  /* 0x0000000804047981 */ /* 0x002f64000c1e1b00 */
.L_x_108:
[----:B-----5:R-:W-:-:S04]  /*51b0*/  IADD3 R0, P0, PT, R20, R4, RZ ;  /* 0x0000000414007210 */ /* 0x020fc80007f1e0ff */
[----:B------:R-:W-:Y:S02]  /*51c0*/  LEA.HI.X.SX32 R5, R20, R5, 0x1, P0 ;  /* 0x0000000514057211 */ /* 0x000fe400000f0eff */
[----:B0-----:R-:W-:-:S04]  /*51d0*/  LEA R4, P0, R0, UR10, 0x3 ;  /* 0x0000000a00047c11 */ /* 0x001fc8000f8018ff */
[----:B------:R-:W-:-:S05]  /*51e0*/  LEA.HI.X R5, R0, UR11, R5, 0x3, P0 ;  /* 0x0000000b00057c11 */ /* 0x000fca00080f1c05 */
[----:B------:R2:W-:Y:S04]  /*51f0*/  STG.E desc[UR8][R4.64], R8 ;  /* 0x0000000804007986 */ /* 0x0005e8000c101908 */
[----:B------:R2:W-:Y:S02]  /*5200*/  STG.E desc[UR8][R4.64+0x4], R9 ;  /* 0x0000040904007986 */ /* 0x0005e4000c101908 */
.L_x_107:
[----:B------:R-:W-:Y:S05]  /*5210*/  BSYNC.RECONVERGENT B0 ;  /* 0x0000000000007941 */ /* 0x000fea0003800200 */
.L_x_106:
[----:B------:R-:W-:Y:S01]  /*5220*/  ISETP.GE.OR P3, PT, R18, R14, !P3 ;  /* 0x0000000e1200720c */ /* 0x000fe20005f66670 */
[----:B------:R-:W-:-:S12]  /*5230*/  BSSY.RECONVERGENT B0, `(.L_x_109) ;  /* 0x000000e000007945 */ /* 0x000fd80003800200 */
[----:B------:R-:W-:Y:S05]  /*5240*/  @P3 BRA `(.L_x_110) ;  /* 0x0000000000303947 */ /* 0x000fea0003800000 */
[----:B------:R-:W-:Y:S01]  /*5250*/  UISETP.NE.AND UP0, UPT, UR5, URZ, UPT ;  /* 0x000000ff0500728c */ /* 0x000fe2000bf05270 */
[----:B012--5:R-:W-:Y:S01]  /*5260*/  CS2R R4, SRZ ;  /* 0x0000000000047805 */ /* 0x027fe2000001ff00 */
[----:B------:R-:W0:Y:S07]  /*5270*/  LDCU.64 UR10, c[0x0][0x390] ;  /* 0x00007200ff0a77ac */ /* 0x000e2e0008000a00 */
[----:B------:R-:W-:Y:S05]  /*5280*/  BRA.U UP0, `(.L_x_111) ;  /* 0x0000000100087547 */ /* 0x000fea000b800000 */
[----:B------:R-:W1:Y:S02]  /*5290*/  LDC.64 R4, c[0x0][0x3d0] ;  /* 0x0000f400ff047b82 */ /* 0x000e640000000a00 */
[----:B-1----:R-:W5:Y:S02]  /*52a0*/  LDG.E.64 R4, desc[UR8][R4.64] ;  /* 0x0000000804047981 */ /* 0x002f64000c1e1b00 */
.L_x_111:
[----:B-----5:R-:W-:-:S04]  /*52b0*/  IADD3 R0, P0, PT, R18, R4, RZ ;  /* 0x0000000412007210 */ /* 0x020fc80007f1e0ff */
[----:B------:R-:W-:Y:S02]  /*52c0*/  LEA.HI.X.SX32 R5, R18, R5, 0x1, P0 ;  /* 0x0000000512057211 */ /* 0x000fe400000f0eff */
[----:B0-----:R-:W-:-:S04]  /*52d0*/  LEA R4, P0, R0, UR10, 0x3 ;  /* 0x0000000a00047c11 */ /* 0x001fc8000f8018ff */
[----:B------:R-:W-:-:S05]  /*52e0*/  LEA.HI.X R5, R0, UR11, R5, 0x3, P0 ;  /* 0x0000000b00057c11 */ /* 0x000fca00080f1c05 */
[----:B------:R3:W-:Y:S04]  /*52f0*/  STG.E desc[UR8][R4.64], R10 ;  /* 0x0000000a04007986 */ /* 0x0007e8000c101908 */
[----:B------:R3:W-:Y:S02]  /*5300*/  STG.E desc[UR8][R4.64+0x4], R11 ;  /* 0x0000040b04007986 */ /* 0x0007e4000c101908 */
.L_x_110:
[----:B------:R-:W-:Y:S05]  /*5310*/  BSYNC.RECONVERGENT B0 ;  /* 0x0000000000007941 */ /* 0x000fea0003800200 */
.L_x_109:
[----:B------:R-:W-:-:S13]  /*5320*/  ISETP.GE.OR P4, PT, R2, R14, !P4 ;  /* 0x0000000e0200720c */ /* 0x000fda0006786670 */
[----:B------:R-:W-:Y:S05]  /*5330*/  @P4 BRA `(.L_x_79) ;  /* 0x0000000400fc4947 */ /* 0x000fea0003800000 */
[----:B------:R-:W-:Y:S01]  /*5340*/  UISETP.NE.AND UP0, UPT, UR5, URZ, UPT ;  /* 0x000000ff0500728c */ /* 0x000fe2000bf05270 */
[----:B0123-5:R-:W-:Y:S01]  /*5350*/  CS2R R4, SRZ ;  /* 0x0000000000047805 */ /* 0x02ffe2000001ff00 */
[----:B------:R-:W0:Y:S07]  /*5360*/  LDCU.64 UR10, c[0x0][0x390] ;  /* 0x00007200ff0a77ac */ /* 0x000e2e0008000a00 */
[----:B------:R-:W-:Y:S05]  /*5370*/  BRA.U UP0, `(.L_x_112) ;  /* 0x0000000100087547 */ /* 0x000fea000b800000 */
[----:B------:R-:W1:Y:S02]  /*5380*/  LDC.64 R4, c[0x0][0x3d0] ;  /* 0x0000f400ff047b82 */ /* 0x000e640000000a00 */
[----:B-1----:R-:W5:Y:S02]  /*5390*/  LDG.E.64 R4, desc[UR8][R4.64] ;  /* 0x0000000804047981 */ /* 0x002f64000c1e1b00 */
.L_x_112:
[----:B-----5:R-:W-:-:S04]  /*53a0*/  IADD3 R0, P0, PT, R2, R4, RZ ;  /* 0x0000000402007210 */ /* 0x020fc80007f1e0ff */
[----:B------:R-:W-:Y:S02]  /*53b0*/  LEA.HI.X.SX32 R5, R2, R5, 0x1, P0 ;  /* 0x0000000502057211 */ /* 0x000fe400000f0eff */
[----:B0-----:R-:W-:-:S04]  /*53c0*/  LEA R2, P0, R0, UR10, 0x3 ;  /* 0x0000000a00027c11 */ /* 0x001fc8000f8018ff */
[----:B------:R-:W-:-:S05]  /*53d0*/  LEA.HI.X R3, R0, UR11, R5, 0x3, P0 ;  /* 0x0000000b00037c11 */ /* 0x000fca00080f1c05 */
[----:B------:R0:W-:Y:S04]  /*53e0*/  STG.E desc[UR8][R2.64], R16 ;  /* 0x0000001002007986 */ /* 0x0001e8000c101908 */
[----:B------:R0:W-:Y:S01]  /*53f0*/  STG.E desc[UR8][R2.64+0x4], R17 ;  /* 0x0000041102007986 */ /* 0x0001e2000c101908 */
[----:B------:R-:W-:Y:S05]  /*5400*/  BRA `(.L_x_79) ;  /* 0x0000000400c87947 */ /* 0x000fea0003800000 */
.L_x_99:
[----:B------:R-:W-:Y:S01]  /*5410*/  BAR.SYNC.DEFER_BLOCKING 0x0 ;  /* 0x0000000000007b1d */ /* 0x000fe20000010000 */
        /* <DEDUP_REMOVED lines=8> */
[----:B------:R-:W0:Y:S01]  /*54a0*/  LDCU.64 UR10, c[0x0][0x390] ;  /* 0x00007200ff0a77ac */ /* 0x000e220008000a00 */
[----:B------:R-:W-:-:S02]  /*54b0*/  @P3 LEA R18, R18, UR4, 0x3 ;  /* 0x0000000412123c11 */ /* 0x000fc4000f8e18ff */
[----:B------:R-:W-:Y:S01]  /*54c0*/  @P4 LEA R2, R2, UR4, 0x3 ;  /* 0x0000000402024c11 */ /* 0x000fe2000f8e18ff */
[----:B-----5:R1:W-:Y:S01]  /*54d0*/  @P0 STS.64 [R12], R4 ;  /* 0x000000040c000388 */ /* 0x0203e20000000a00 */
[----:B------:R-:W-:-:S03]  /*54e0*/  ISETP.GE.AND P0, PT, R0, R19, PT ;  /* 0x000000130000720c */ /* 0x000fc60003f06270 */
[----:B------:R1:W-:Y:S04]  /*54f0*/  @P1 STS.64 [R21], R6 ;  /* 0x0000000615001388 */ /* 0x0003e80000000a00 */
[----:B------:R1:W-:Y:S04]  /*5500*/  @P2 STS.64 [R20], R8 ;  /* 0x0000000814002388 */ /* 0x0003e80000000a00 */
[----:B------:R1:W-:Y:S04]  /*5510*/  @P3 STS.64 [R18], R10 ;  /* 0x0000000a12003388 */ /* 0x0003e80000000a00 */
[----:B------:R1:W-:Y:S01]  /*5520*/  @P4 STS.64 [R2], R16 ;  /* 0x0000001002004388 */ /* 0x0003e20000000a00 */
[----:B------:R-:W-:Y:S06]  /*5530*/  BAR.SYNC.DEFER_BLOCKING 0x0 ;  /* 0x0000000000007b1d */ /* 0x000fec0000010000 */
[----:B0-----:R-:W-:Y:S05]  /*5540*/  @P0 BRA `(.L_x_79) ;  /* 0x0000000400780947 */ /* 0x001fea0003800000 */
[----:B------:R-:W0:Y:S01]  /*5550*/  LDCU UR5, c[0x0][0x3b0] ;  /* 0x00007600ff0577ac */ /* 0x000e220008000800 */
[----:B-1----:R-:W-:Y:S01]  /*5560*/  IMAD.IADD R2, R3, 0x1, R0 ;  /* 0x0000000103027824 */ /* 0x002fe200078e0200 */
[----:B------:R-:W-:Y:S04]  /*5570*/  BSSY.RECONVERGENT B0, `(.L_x_113) ;  /* 0x0000020000007945 */ /* 0x000fe80003800200 */
[----:B0-----:R-:W-:Y:S02]  /*5580*/  IADD3 R2, PT, PT, -R2, UR5, R15 ;  /* 0x0000000502027c10 */ /* 0x001fe4000fffe10f */
[----:B------:R-:W0:Y:S03]  /*5590*/  LDC.U8 R15, c[0x0][0x3b8] ;  /* 0x0000ee00ff0f7b82 */ /* 0x000e260000000000 */
[----:B------:R-:W-:-:S05]  /*55a0*/  VIADD R2, R2, 0xfffffd7f ;  /* 0xfffffd7f02027836 */ /* 0x000fca0000000000 */
[C---:B------:R-:W-:Y:S02]  /*55b0*/  LOP3.LUT R3, R2.reuse, 0x180, RZ, 0xc0, !PT ;  /* 0x0000018002037812 */ /* 0x040fe400078ec0ff */
[----:B------:R-:W-:Y:S02]  /*55c0*/  ISETP.GE.U32.AND P1, PT, R2, 0x180, PT ;  /* 0x000001800200780c */ /* 0x000fe40003f26070 */
[----:B------:R-:W-:-:S13]  /*55d0*/  ISETP.NE.AND P0, PT, R3, 0x180, PT ;  /* 0x000001800300780c */ /* 0x000fda0003f05270 */
[----:B------:R-:W-:Y:S05]  /*55e0*/  @!P0 BRA `(.L_x_114) ;  /* 0x0000000000608947 */ /* 0x000fea0003800000 */
[----:B------:R-:W-:Y:S01]  /*55f0*/  LEA.HI R2, R2, 0x1, RZ, 0x19 ;  /* 0x0000000102027811 */ /* 0x000fe200078fc8ff */
[C---:B------:R-:W-:Y:S01]  /*5600*/  IMAD.IADD R7, R0.reuse, 0x1, R13 ;  /* 0x0000000100077824 */ /* 0x040fe200078e020d */
[----:B------:R-:W-:Y:S02]  /*5610*/  LEA R6, R0, UR4, 0x3 ;  /* 0x0000000400067c11 */ /* 0x000fe4000f8e18ff */
[----:B0-----:R-:W-:Y:S01]  /*5620*/  ISETP.NE.AND P2, PT, R15, RZ, PT ;  /* 0x000000ff0f00720c */ /* 0x001fe20003f45270 */
[C---:B------:R-:W-:Y:S01]  /*5630*/  IMAD.SHL.U32 R3, R2.reuse, 0x80, RZ ;  /* 0x0000008002037824 */ /* 0x040fe200078e00ff */
[----:B------:R-:W-:-:S04]  /*5640*/  LOP3.LUT R2, R2, 0x3, RZ, 0xc0, !PT ;  /* 0x0000000302027812 */ /* 0x000fc800078ec0ff */
[----:B------:R-:W-:Y:S01]  /*5650*/  LOP3.LUT R3, R3, 0x180, RZ, 0xc0, !PT ;  /* 0x0000018003037812 */ /* 0x000fe200078ec0ff */
[----:B------:R-:W-:-:S04]  /*5660*/  IMAD.MOV R8, RZ, RZ, -R2 ;  /* 0x000000ffff087224 */ /* 0x000fc800078e0a02 */
[----:B------:R-:W-:-:S07]  /*5670*/  IMAD.IADD R0, R0, 0x1, R3 ;  /* 0x0000000100007824 */ /* 0x000fce00078e0203 */
.L_x_115:
[----:B------:R-:W0:Y:S01]  /*5680*/  @!P2 LDC.64 R4, c[0x0][0x3d0] ;  /* 0x0000f400ff04ab82 */ /* 0x000e220000000a00 */
[----:B-1----:R-:W-:Y:S01]  /*5690*/  CS2R R2, SRZ ;  /* 0x0000000000027805 */ /* 0x002fe2000001ff00 */
        /* <DEDUP_REMOVED lines=13> */
.L_x_114:
[----:B------:R-:W-:Y:S05]  /*5770*/  BSYNC.RECONVERGENT B0 ;  /* 0x0000000000007941 */ /* 0x000fea0003800200 */
.L_x_113:
[----:B------:R-:W-:Y:S05]  /*5780*/  @!P1 BRA `(.L_x_79) ;  /* 0x0000000000e89947 */ /* 0x000fea0003800000 */
[----:B------:R-:W2:Y:S01]  /*5790*/  S2UR UR6, SR_CgaCtaId ;  /* 0x00000000000679c3 */ /* 0x000ea20000008800 */
[----:B------:R-:W-:Y:S01]  /*57a0*/  UMOV UR5, 0x400 ;  /* 0x0000040000057882 */ /* 0x000fe20000000000 */
[C---:B0-----:R-:W-:Y:S01]  /*57b0*/  ISETP.NE.AND P0, PT, R15.reuse, RZ, PT ;  /* 0x000000ff0f00720c */ /* 0x041fe20003f05270 */
[----:B------:R-:W-:Y:S01]  /*57c0*/  IMAD.IADD R13, R0, 0x1, R13 ;  /* 0x00000001000d7824 */ /* 0x000fe200078e020d */
[----:B------:R-:W-:-:S04]  /*57d0*/  ISETP.NE.AND P1, PT, R15, RZ, PT ;  /* 0x000000ff0f00720c */ /* 0x000fc80003f25270 */
[----:B-1----:R-:W0:Y:S01]  /*57e0*/  LDC.64 R2, c[0x0][0x390] ;  /* 0x0000e400ff027b82 */ /* 0x002e220000000a00 */
[----:B--2---:R-:W-:-:S06]  /*57f0*/  ULEA UR5, UR6, UR5, 0x18 ;  /* 0x0000000506057291 */ /* 0x004fcc000f8ec0ff */
[----:B------:R-:W-:Y:S02]  /*5800*/  LEA R5, R0, UR5, 0x3 ;  /* 0x0000000500057c11 */ /* 0x000fe4000f8e18ff */
[----:B0-----:R-:W-:-:S05]  /*5810*/  IADD3 R2, P2, PT, R2, 0xc04, RZ ;  /* 0x00000c0402027810 */ /* 0x001fca0007f5e0ff */
[----:B------:R-:W-:Y:S02]  /*5820*/  IMAD.X R4, RZ, RZ, R3, P2 ;  /* 0x000000ffff047224 */ /* 0x000fe400010e0603 */
[----:B------:R-:W-:-:S07]  /*5830*/  VIADD R3, R5, 0x800 ;  /* 0x0000080005037836 */ /* 0x000fce0000000000 */
.L_x_116:
[----:B------:R-:W0:Y:S01]  /*5840*/  @!P0 LDC.64 R10, c[0x0][0x3d0] ;  /* 0x0000f400ff0a8b82 */ /* 0x000e220000000a00 */
[----:B----4-:R-:W-:Y:S01]  /*5850*/  CS2R R6, SRZ ;  /* 0x0000000000067805 */ /* 0x010fe2000001ff00 */
[----:B------:R-:W1:Y:S01]  /*5860*/  LDS.64 R22, [R3+-0x800] ;  /* 0xfff8000003167984 */ /* 0x000e620000000a00 */
[----:B------:R-:W-:-:S03]  /*5870*/  SHF.R.S32.HI R5, RZ, 0x1f, R13 ;  /* 0x0000001fff057819 */ /* 0x000fc6000001140d */
[----:B------:R-:W2:Y:S04]  /*5880*/  LDS.64 R24, [R3+-0x400] ;  /* 0xfffc000003187984 */ /* 0x000ea80000000a00 */
[----:B0-----:R-:W3:Y:S01]  /*5890*/  @!P0 LDG.E.64 R6, desc[UR8][R10.64] ;  /* 0x000000080a068981 */ /* 0x001ee2000c1e1b00 */
[----:B------:R-:W-:-:S13]  /*58a0*/  PLOP3.LUT P0, PT, P1, PT, PT, 0x80, 0x8 ;  /* 0x000000000008781c */ /* 0x000fda0000f0f070 */
[----:B------:R-:W0:Y:S01]  /*58b0*/  @!P0 LDC.64 R16, c[0x0][0x3d0] ;  /* 0x0000f400ff108b82 */ /* 0x000e220000000a00 */
[----:B---3--:R-:W-:-:S05]  /*58c0*/  IADD3 R9, P2, PT, R13, R6, RZ ;  /* 0x000000060d097210 */ /* 0x008fca0007f5e0ff */
[----:B------:R-:W-:Y:S01]  /*58d0*/  IMAD.X R7, R5, 0x1, R7, P2 ;  /* 0x0000000105077824 */ /* 0x000fe200010e0607 */
[----:B------:R-:W-:-:S04]  /*58e0*/  LEA R6, P2, R9, R2, 0x3 ;  /* 0x0000000209067211 */ /* 0x000fc800078418ff */
[----:B------:R-:W-:Y:S02]  /*58f0*/  LEA.HI.X R7, R9, R4, R7, 0x3, P2 ;  /* 0x0000000409077211 */ /* 0x000fe400010f1c07 */
[----:B------:R-:W-:-:S03]  /*5900*/  CS2R R8, SRZ ;  /* 0x0000000000087805 */ /* 0x000fc6000001ff00 */
[----:B-1----:R-:W-:Y:S04]  /*5910*/  STG.E desc[UR8][R6.64+-0xc04], R22 ;  /* 0xfff3fc1606007986 */ /* 0x002fe8000c101908 */
[----:B------:R1:W-:Y:S04]  /*5920*/  STG.E desc[UR8][R6.64+-0xc00], R23 ;  /* 0xfff4001706007986 */ /* 0x0003e8000c101908 */
[----:B0-----:R-:W3:Y:S01]  /*5930*/  @!P0 LDG.E.64 R8, desc[UR8][R16.64] ;  /* 0x0000000810088981 */ /* 0x001ee2000c1e1b00 */
[----:B------:R-:W0:Y:S03]  /*5940*/  @!P0 LDC.64 R20, c[0x0][0x3d0] ;  /* 0x0000f400ff148b82 */ /* 0x000e260000000a00 */
[----:B------:R-:W4:Y:S01]  /*5950*/  LDS.64 R22, [R3] ;  /* 0x0000000003167984 */ /* 0x000f220000000a00 */
[----:B---3--:R-:W-:-:S05]  /*5960*/  IADD3 R11, P2, PT, R13, R8, RZ ;  /* 0x000000080d0b7210 */ /* 0x008fca0007f5e0ff */
[----:B------:R-:W-:Y:S01]  /*5970*/  IMAD.X R9, R5, 0x1, R9, P2 ;  /* 0x0000000105097824 */ /* 0x000fe200010e0609 */
[----:B------:R-:W-:-:S04]  /*5980*/  LEA R8, P2, R11, R2, 0x3 ;  /* 0x000000020b087211 */ /* 0x000fc800078418ff */
[----:B------:R-:W-:Y:S02]  /*5990*/  LEA.HI.X R9, R11, R4, R9, 0x3, P2 ;  /* 0x000000040b097211 */ /* 0x000fe400010f1c09 */
[----:B------:R-:W-:-:S03]  /*59a0*/  CS2R R10, SRZ ;  /* 0x00000000000a7805 */ /* 0x000fc6000001ff00 */
[----:B--2---:R-:W-:Y:S04]  /*59b0*/  STG.E desc[UR8][R8.64+-0x804], R24 ;  /* 0xfff7fc1808007986 */ /* 0x004fe8000c101908 */
[----:B------:R-:W-:Y:S04]  /*59c0*/  STG.E desc[UR8][R8.64+-0x800], R25 ;  /* 0xfff8001908007986 */ /* 0x000fe8000c101908 */
[----:B0-----:R0:W1:Y:S01]  /*59d0*/  @!P0 LDG.E.64 R10, desc[UR8][R20.64] ;  /* 0x00000008140a8981 */ /* 0x001062000c1e1b00 */
[----:B------:R-:W2:Y:S03]  /*59e0*/  @!P0 LDC.64 R16, c[0x0][0x3d0] ;  /* 0x0000f400ff108b82 */ /* 0x000ea60000000a00 */
[----:B0-----:R0:W3:Y:S01]  /*59f0*/  LDS.64 R20, [R3+0x400] ;  /* 0x0004000003147984 */ /* 0x0010e20000000a00 */
[----:B-1----:R-:W-:-:S05]  /*5a00*/  IADD3 R7, P2, PT, R13, R10, RZ ;  /* 0x0000000a0d077210 */ /* 0x002fca0007f5e0ff */
[----:B------:R-:W-:Y:S01]  /*5a10*/  IMAD.X R10, R5, 0x1, R11, P2 ;  /* 0x00000001050a7824 */ /* 0x000fe200010e060b */
[----:B------:R-:W-:-:S04]  /*5a20*/  LEA R6, P2, R7, R2, 0x3 ;  /* 0x0000000207067211 */ /* 0x000fc800078418ff */
[----:B------:R-:W-:Y:S02]  /*5a30*/  LEA.HI.X R7, R7, R4, R10, 0x3, P2 ;  /* 0x0000000407077211 */ /* 0x000fe400010f1c0a */
[----:B------:R-:W-:-:S03]  /*5a40*/  CS2R R10, SRZ ;  /* 0x00000000000a7805 */ /* 0x000fc6000001ff00 */
[----:B----4-:R4:W-:Y:S04]  /*5a50*/  STG.E desc[UR8][R6.64+-0x404], R22 ;  /* 0xfffbfc1606007986 */ /* 0x0109e8000c101908 */
[----:B------:R4:W-:Y:S04]  /*5a60*/  STG.E desc[UR8][R6.64+-0x400], R23 ;  /* 0xfffc001706007986 */ /* 0x0009e8000c101908 */
[----:B--2---:R-:W2:Y:S01]  /*5a70*/  @!P0 LDG.E.64 R10, desc[UR8][R16.64] ;  /* 0x00000008100a8981 */ /* 0x004ea2000c1e1b00 */
[----:B------:R-:W-:Y:S02]  /*5a80*/  VIADD R0, R0, 0x200 ;  /* 0x0000020000007836 */ /* 0x000fe40000000000 */
[----:B0-----:R-:W-:Y:S01]  /*5a90*/  VIADD R3, R3, 0x1000 ;  /* 0x0000100003037836 */ /* 0x001fe20000000000 */
[C---:B--2---:R-:W-:Y:S01]  /*5aa0*/  IADD3 R9, P2, PT, R13.reuse, R10, RZ ;  /* 0x0000000a0d097210 */ /* 0x044fe20007f5e0ff */
[----:B------:R-:W-:-:S04]  /*5ab0*/  VIADD R13, R13, 0x200 ;  /* 0x000002000d0d7836 */ /* 0x000fc80000000000 */
[----:B------:R-:W-:Y:S01]  /*5ac0*/  IMAD.X R5, R5, 0x1, R11, P2 ;  /* 0x0000000105057824 */ /* 0x000fe200010e060b */
[----:B------:R-:W-:-:S04]  /*5ad0*/  LEA R8, P2, R9, R2, 0x3 ;  /* 0x0000000209087211 */ /* 0x000fc800078418ff */
[----:B------:R-:W-:Y:S02]  /*5ae0*/  LEA.HI.X R9, R9, R4, R5, 0x3, P2 ;  /* 0x0000000409097211 */ /* 0x000fe400010f1c05 */
[----:B------:R-:W-:-:S03]  /*5af0*/  ISETP.GE.AND P2, PT, R0, R19, PT ;  /* 0x000000130000720c */ /* 0x000fc60003f46270 */
[----:B---3--:R4:W-:Y:S04]  /*5b00*/  STG.E desc[UR8][R8.64+-0x4], R20 ;  /* 0xfffffc1408007986 */ /* 0x0089e8000c101908 */
[----:B------:R4:W-:Y:S06]  /*5b10*/  STG.E desc[UR8][R8.64], R21 ;  /* 0x0000001508007986 */ /* 0x0009ec000c101908 */
[----:B------:R-:W-:Y:S05]  /*5b20*/  @!P2 BRA `(.L_x_116) ;  /* 0xfffffffc0044a947 */ /* 0x000fea000383ffff */
.L_x_79:
[----:B------:R-:W-:Y:S05]  /*5b30*/  BSYNC.RECONVERGENT B1 ;  /* 0x0000000000017941 */ /* 0x000fea0003800200 */
.L_x_57:
[----:B-1----:R-:W1:Y:S02]  /*5b40*/  S2R R0, SR_TID.X ;  /* 0x0000000000007919 */ /* 0x002e640000002100 */
[----:B-1----:R-:W-:-:S13]  /*5b50*/  ISETP.NE.AND P0, PT, R0, RZ, PT ;  /* 0x000000ff0000720c */ /* 0x002fda0003f05270 */
[----:B------:R-:W-:Y:S05]  /*5b60*/  @P0 EXIT ;  /* 0x000000000000094d */ /* 0x000fea0003800000 */
[----:B------:R-:W1:Y:S02]  /*5b70*/  LDCU.U8 UR4, c[0x0][0x3b9] ;  /* 0x00007720ff0477ac */ /* 0x000e640008000000 */
[----:B-1----:R-:W-:-:S09]  /*5b80*/  UISETP.NE.AND UP0, UPT, UR4, URZ, UPT ;  /* 0x000000ff0400728c */ /* 0x002fd2000bf05270 */
[----:B------:R-:W-:Y:S05]  /*5b90*/  BRA.U !UP0, `(.L_x_117) ;  /* 0x00000001082c7547 */ /* 0x000fea000b800000 */
[----:B------:R-:W1:Y:S01]  /*5ba0*/  LDCU.U8 UR4, c[0x0][0x3b8] ;  /* 0x00007700ff0477ac */ /* 0x000e620008000000 */
[----:B0-23-5:R-:W0:Y:S01]  /*5bb0*/  LDC.64 R4, c[0x0][0x398] ;  /* 0x0000e600ff047b82 */ /* 0x02de220000000a00 */
[----:B------:R-:W-:Y:S01]  /*5bc0*/  CS2R R2, SRZ ;  /* 0x0000000000027805 */ /* 0x000fe2000001ff00 */
[----:B-1----:R-:W-:-:S09]  /*5bd0*/  UISETP.NE.AND UP0, UPT, UR4, URZ, UPT ;  /* 0x000000ff0400728c */ /* 0x002fd2000bf05270 */
[----:B------:R-:W-:Y:S05]  /*5be0*/  BRA.U UP0, `(.L_x_118) ;  /* 0x0000000100087547 */ /* 0x000fea000b800000 */
[----:B------:R-:W1:Y:S02]  /*5bf0*/  LDC.64 R2, c[0x0][0x3d0] ;  /* 0x0000f400ff027b82 */ /* 0x000e640000000a00 */
[----:B-1----:R-:W5:Y:S02]  /*5c00*/  LDG.E.64 R2, desc[UR8][R2.64] ;  /* 0x0000000802027981 */ /* 0x002f64000c1e1b00 */
.L_x_118:
[----:B-----5:R-:W-:-:S04]  /*5c10*/  IADD3 R2, P0, PT, R14, R2, RZ ;  /* 0x000000020e027210 */ /* 0x020fc80007f1e0ff */
[----:B------:R-:W-:-:S05]  /*5c20*/  LEA.HI.X.SX32 R3, R14, R3, 0x1, P0 ;  /* 0x000000030e037211 */ /* 0x000fca00000f0eff */
[----:B0-----:R-:W-:Y:S01]  /*5c30*/  STG.E.64 desc[UR8][R4.64], R2 ;  /* 0x0000000204007986 */ /* 0x001fe2000c101b08 */
[----:B------:R-:W-:Y:S05]  /*5c40*/  EXIT ;  /* 0x000000000000794d */ /* 0x000fea0003800000 */
.L_x_117:
[----:B------:R-:W1:Y:S01]  /*5c50*/  LDCU.U8 UR4, c[0x0][0x3b8] ;  /* 0x00007700ff0477ac */ /* 0x000e620008000000 */
[----:B0-23-5:R-:W0:Y:S01]  /*5c60*/  LDC.64 R4, c[0x0][0x3d8] ;  /* 0x0000f600ff047b82 */ /* 0x02de220000000a00 */
[----:B------:R-:W-:Y:S01]  /*5c70*/  CS2R R2, SRZ ;  /* 0x0000000000027805 */ /* 0x000fe2000001ff00 */
[----:B-1----:R-:W-:-:S09]  /*5c80*/  UISETP.NE.AND UP0, UPT, UR4, URZ, UPT ;  /* 0x000000ff0400728c */ /* 0x002fd2000bf05270 */
[----:B------:R-:W-:Y:S05]  /*5c90*/  BRA.U UP0, `(.L_x_119) ;  /* 0x0000000100087547 */ /* 0x000fea000b800000 */
[----:B------:R-:W1:Y:S02]  /*5ca0*/  LDC.64 R2, c[0x0][0x3d0] ;  /* 0x0000f400ff027b82 */ /* 0x000e640000000a00 */
[----:B-1----:R-:W5:Y:S02]  /*5cb0*/  LDG.E.64 R2, desc[UR8][R2.64] ;  /* 0x0000000802027981 */ /* 0x002f64000c1e1b00 */
.L_x_119:
[----:B-----5:R-:W-:-:S04]  /*5cc0*/  IADD3 R2, P0, PT, R14, R2, RZ ;  /* 0x000000020e027210 */ /* 0x020fc80007f1e0ff */
[----:B------:R-:W-:-:S05]  /*5cd0*/  LEA.HI.X.SX32 R3, R14, R3, 0x1, P0 ;  /* 0x000000030e037211 */ /* 0x000fca00000f0eff */
[----:B0-----:R-:W-:Y:S01]  /*5ce0*/  STG.E.64 desc[UR8][R4.64], R2 ;  /* 0x0000000204007986 */ /* 0x001fe2000c101b08 */
[----:B------:R-:W-:Y:S05]  /*5cf0*/  EXIT ;  /* 0x000000000000794d */ /* 0x000fea0003800000 */
.L_x_23:
[----:B------:R-:W-:Y:S01]  /*5d00*/  BSSY B0, `(.L_x_120) ;  /* 0x0000006000007945 */ /* 0x000fe20003800000 */
[----:B------:R-:W-:Y:S01]  /*5d10*/  PLOP3.LUT P6, PT, P6, PT, PT, 0x8, 0x80 ;  /* 0x000000000080781c */ /* 0x000fe200037ce170 */
[----:B------:R-:W-:-:S12]  /*5d20*/  IMAD.MOV.U32 R29, RZ, RZ, -0x1 ;  /* 0xffffffffff1d7424 */ /* 0x000fd800078e00ff */
[----:B-----5:R-:W-:Y:S05]  /*5d30*/  WARPSYNC.COLLECTIVE R29, `(.L_x_121) ;  /* 0x000000001d087348 */ /* 0x020fea0003c00000 */
[----:B------:R-:W-:Y:S01]  /*5d40*/  VOTE.ANY P6, P6 ;  /* 0x0000000000ff7806 */ /* 0x000fe200030c0100 */
[----:B-----5:R-:W-:-:S12]  /*5d50*/  ENDCOLLECTIVE ;  /* 0x000000000000791b */ /* 0x020fd80003800000 */
.L_x_121:
[----:B------:R-:W-:Y:S05]  /*5d60*/  BSYNC B0 ;  /* 0x0000000000007941 */ /* 0x000fea0003800000 */
.L_x_120:
[----:B------:R-:W-:Y:S05]  /*5d70*/  BRA `(.L_x_122) ;  /* 0xffffffb8009c7947 */ /* 0x000fea000383ffff */
.L_x_27:
[----:B------:R-:W-:Y:S01]  /*5d80*/  BSSY B0, `(.L_x_123) ;  /* 0x0000006000007945 */ /* 0x000fe20003800000 */
[----:B------:R-:W-:Y:S01]  /*5d90*/  PLOP3.LUT P6, PT, P6, PT, PT, 0x8, 0x80 ;  /* 0x000000000080781c */ /* 0x000fe200037ce170 */
[----:B------:R-:W-:-:S12]  /*5da0*/  IMAD.MOV.U32 R29, RZ, RZ, -0x1 ;  /* 0xffffffffff1d7424 */ /* 0x000fd800078e00ff */
[----:B-----5:R-:W-:Y:S05]  /*5db0*/  WARPSYNC.COLLECTIVE R29, `(.L_x_124) ;  /* 0x000000001d087348 */ /* 0x020fea0003c00000 */
[----:B------:R-:W-:Y:S01]  /*5dc0*/  VOTE.ANY P6, P6 ;  /* 0x0000000000ff7806 */ /* 0x000fe200030c0100 */
[----:B-----5:R-:W-:-:S12]  /*5dd0*/  ENDCOLLECTIVE ;  /* 0x000000000000791b */ /* 0x020fd80003800000 */
.L_x_124:
[----:B------:R-:W-:Y:S05]  /*5de0*/  BSYNC B0 ;  /* 0x0000000000007941 */ /* 0x000fea0003800000 */
.L_x_123:
[----:B------:R-:W-:Y:S05]  /*5df0*/  BRA `(.L_x_125) ;  /* 0xffffffb800ac7947 */ /* 0x000fea000383ffff */
.L_x_29:
[----:B------:R-:W0:Y:S01]  /*5e00*/  S2R R12, SR_GEMASK ;  /* 0x00000000000c7919 */ /* 0x000e220000003c00 */
[----:B------:R-:W-:Y:S01]  /*5e10*/  BSSY B0, `(.L_x_126) ;  /* 0x0000006000007945 */ /* 0x000fe20003800000 */
[----:B------:R-:W-:Y:S01]  /*5e20*/  PLOP3.LUT P5, PT, P5, PT, PT, 0x8, 0x80 ;  /* 0x000000000080781c */ /* 0x000fe20002fae170 */
[----:B------:R-:W-:-:S12]  /*5e30*/  IMAD.MOV.U32 R29, RZ, RZ, -0x1 ;  /* 0xffffffffff1d7424 */ /* 0x000fd800078e00ff */
[----:B0----5:R-:W-:Y:S05]  /*5e40*/  WARPSYNC.COLLECTIVE R29, `(.L_x_127) ;  /* 0x000000001d087348 */ /* 0x021fea0003c00000 */
[----:B------:R-:W-:Y:S01]  /*5e50*/  VOTE.ANY R29, PT, P5 ;  /* 0x00000000001d7806 */ /* 0x000fe200028e0100 */
[----:B0----5:R-:W-:Y:S06]  /*5e60*/  ENDCOLLECTIVE ;  /* 0x000000000000791b */ /* 0x021fec0003800000 */
.L_x_127:
[----:B------:R-:W-:Y:S05]  /*5e70*/  BSYNC B0 ;  /* 0x0000000000007941 */ /* 0x000fea0003800000 */
.L_x_126:
[----:B------:R-:W-:Y:S01]  /*5e80*/  LOP3.LUT R29, R29, 0x80000000, R12, 0xec, !PT ;  /* 0x800000001d1d7812 */ /* 0x000fe200078eec0c */
[----:B------:R-:W-:Y:S01]  /*5e90*/  IMAD.MOV.U32 R36, RZ, RZ, R15 ;  /* 0x000000ffff247224 */ /* 0x000fe200078e000f */
[----:B------:R-:W-:Y:S01]  /*5ea0*/  ISETP.NE.AND P6, PT, R14, 0x65, PT ;  /* 0x000000650e00780c */ /* 0x000fe20003fc5270 */
[----:B------:R-:W-:Y:S02]  /*5eb0*/  IMAD.MOV.U32 R31, RZ, RZ, 0x1 ;  /* 0x00000001ff1f7424 */ /* 0x000fe400078e00ff */
[----:B------:R-:W-:Y:S02]  /*5ec0*/  VIADD R24, R29, 0xffffffff ;  /* 0xffffffff1d187836 */ /* 0x000fe40000000000 */
[----:B------:R-:W-:-:S03]  /*5ed0*/  VIADD R28, R5, 0x2 ;  /* 0x00000002051c7836 */ /* 0x000fc60000000000 */
[----:B------:R-:W-:Y:S01]  /*5ee0*/  LOP3.LUT R24, R29, R24, RZ, 0xc, !PT ;  /* 0x000000181d187212 */ /* 0x000fe200078e0cff */
[----:B------:R-:W-:-:S03]  /*5ef0*/  IMAD.MOV.U32 R29, RZ, RZ, -0x1 ;  /* 0xffffffffff1d7424 */ /* 0x000fc600078e00ff */
[----:B------:R0:W1:Y:S02]  /*5f00*/  POPC R34, R24 ;  /* 0x0000001800227309 */ /* 0x0000640000000000 */
[----:B0-----:R-:W-:-:S07]  /*5f10*/  VIADD R24, R5, 0x4 ;  /* 0x0000000405187836 */ /* 0x001fce0000000000 */
[----:B-1----:R-:W-:Y:S05]  /*5f20*/  WARPSYNC.COLLECTIVE R29, `(.L_x_128) ;  /* 0x000000001d087348 */ /* 0x002fea0003c00000 */
[----:B-1----:R0:W1:Y:S02]  /*5f30*/  SHFL.DOWN P5, R35, R36, R31, R34 ;  /* 0x0800001f24237389 */ /* 0x00206400000a0022 */
[----:B01----:R-:W-:Y:S05]  /*5f40*/  ENDCOLLECTIVE ;  /* 0x000000000000791b */ /* 0x003fea0003800000 */
.L_x_128:
[----:B------:R-:W-:Y:S01]  /*5f50*/  ISETP.GE.AND P2, PT, R5, R34, PT ;  /* 0x000000220500720c */ /* 0x000fe20003f46270 */
[----:B------:R-:W-:-:S03]  /*5f60*/  IMAD.MOV.U32 R31, RZ, RZ, 0x2 ;  /* 0x00000002ff1f7424 */ /* 0x000fc600078e00ff */
[----:B------:R-:W-:Y:S02]  /*5f70*/  SEL R26, R35, RZ, !P2 ;  /* 0x000000ff231a7207 */ /* 0x000fe40005000000 */
[----:B------:R-:W-:-:S03]  /*5f80*/  ISETP.GT.AND P2, PT, R28, R34, PT ;  /* 0x000000221c00720c */ /* 0x000fc60003f44270 */
[----:B------:R-:W-:Y:S02]  /*5f90*/  IMAD.IADD R27, R26, 0x1, R15 ;  /* 0x000000011a1b7824 */ /* 0x000fe400078e020f */
[----:B------:R-:W-:Y:S02]  /*5fa0*/  VIADD R15, R5, 0x8 ;  /* 0x00000008050f7836 */ /* 0x000fe40000000000 */
[----:B------:R-:W-:-:S07]  /*5fb0*/  IMAD.MOV.U32 R36, RZ, RZ, R27 ;  /* 0x000000ffff247224 */ /* 0x000fce00078e001b */
[----:B------:R-:W-:Y:S05]  /*5fc0*/  WARPSYNC.COLLECTIVE R29, `(.L_x_129) ;  /* 0x000000001d087348 */ /* 0x000fea0003c00000 */
[----:B------:R0:W1:Y:S02]  /*5fd0*/  SHFL.DOWN P5, R35, R36, R31, R34 ;  /* 0x0800001f24237389 */ /* 0x00006400000a0022 */
[----:B01----:R-:W-:Y:S05]  /*5fe0*/  ENDCOLLECTIVE ;  /* 0x000000000000791b */ /* 0x003fea0003800000 */
.L_x_129:
[----:B------:R-:W-:Y:S01]  /*5ff0*/  IMAD.MOV.U32 R31, RZ, RZ, 0x4 ;  /* 0x00000004ff1f7424 */ /* 0x000fe200078e00ff */
[----:B------:R-:W-:Y:S02]  /*6000*/  SEL R14, R35, RZ, !P2 ;  /* 0x000000ff230e7207 */ /* 0x000fe40005000000 */
[----:B------:R-:W-:-:S03]  /*6010*/  ISETP.GT.AND P2, PT, R24, R34, PT ;  /* 0x000000221800720c */ /* 0x000fc60003f44270 */
[----:B------:R-:W-:Y:S02]  /*6020*/  IMAD.IADD R33, R27, 0x1, R14 ;  /* 0x000000011b217824 */ /* 0x000fe400078e020e */
[----:B------:R-:W0:Y:S01]  /*6030*/  LDC.64 R26, c[0x0][0x3a0] ;  /* 0x0000e800ff1a7b82 */ /* 0x000e220000000a00 */
[----:B------:R-:W-:Y:S02]  /*6040*/  VIADD R14, R5, 0x10 ;  /* 0x00000010050e7836 */ /* 0x000fe40000000000 */
[----:B------:R-:W-:-:S07]  /*6050*/  IMAD.MOV.U32 R36, RZ, RZ, R33 ;  /* 0x000000ffff247224 */ /* 0x000fce00078e0021 */
[----:B0-----:R-:W-:Y:S05]  /*6060*/  WARPSYNC.COLLECTIVE R29, `(.L_x_130) ;  /* 0x000000001d087348 */ /* 0x001fea0003c00000 */
[----:B------:R1:W2:Y:S02]  /*6070*/  SHFL.DOWN P5, R35, R36, R31, R34 ;  /* 0x0800001f24237389 */ /* 0x0002a400000a0022 */
[----:B012---:R-:W-:Y:S05]  /*6080*/  ENDCOLLECTIVE ;  /* 0x000000000000791b */ /* 0x007fea0003800000 */
.L_x_130:
[----:B------:R-:W-:Y:S01]  /*6090*/  IMAD.MOV.U32 R31, RZ, RZ, 0x8 ;  /* 0x00000008ff1f7424 */ /* 0x000fe200078e00ff */
[----:B------:R-:W-:Y:S02]  /*60a0*/  SEL R30, R35, RZ, !P2 ;  /* 0x000000ff231e7207 */ /* 0x000fe40005000000 */
[----:B------:R-:W-:-:S03]  /*60b0*/  ISETP.GT.AND P2, PT, R15, R34, PT ;  /* 0x000000220f00720c */ /* 0x000fc60003f44270 */
[----:B------:R-:W-:-:S04]  /*60c0*/  IMAD.IADD R30, R33, 0x1, R30 ;  /* 0x00000001211e7824 */ /* 0x000fc800078e021e */
[----:B------:R-:W-:-:S07]  /*60d0*/  IMAD.MOV.U32 R36, RZ, RZ, R30 ;  /* 0x000000ffff247224 */ /* 0x000fce00078e001e */
[----:B------:R-:W-:Y:S05]  /*60e0*/  WARPSYNC.COLLECTIVE R29, `(.L_x_131) ;  /* 0x000000001d087348 */ /* 0x000fea0003c00000 */
[----:B------:R0:W1:Y:S02]  /*60f0*/  SHFL.DOWN P5, R35, R36, R31, R34 ;  /* 0x0800001f24237389 */ /* 0x00006400000a0022 */
[----:B01----:R-:W-:Y:S05]  /*6100*/  ENDCOLLECTIVE ;  /* 0x000000000000791b */ /* 0x003fea0003800000 */
.L_x_131:
        /* <DEDUP_REMOVED lines=8> */
.L_x_132:
[----:B------:R-:W-:Y:S05]  /*6190*/  WARPSYNC.COLLECTIVE R29, `(.L_x_133) ;  /* 0x000000001d087348 */ /* 0x000fea0003c00000 */
[----:B------:R-:W-:Y:S01]  /*61a0*/  VOTE.ALL P6, P6 ;  /* 0x0000000000ff7806 */ /* 0x000fe200030c0000 */
[----:B------:R-:W-:-:S12]  /*61b0*/  ENDCOLLECTIVE ;  /* 0x000000000000791b */ /* 0x000fd80003800000 */
.L_x_133:
[----:B------:R-:W-:Y:S02]  /*61c0*/  SEL R30, R35, RZ, !P2 ;  /* 0x000000ff231e7207 */ /* 0x000fe40005000000 */
[----:B------:R-:W-:-:S03]  /*61d0*/  IADD3 R32, P2, PT, R26, 0x100, RZ ;  /* 0x000001001a207810 */ /* 0x000fc60007f5e0ff */
[----:B------:R-:W-:Y:S02]  /*61e0*/  IMAD.IADD R30, R37, 0x1, R30 ;  /* 0x00000001251e7824 */ /* 0x000fe400078e021e */
[----:B------:R-:W-:Y:S01]  /*61f0*/  IMAD.X R33, RZ, RZ, R27, P2 ;  /* 0x000000ffff217224 */ /* 0x000fe200010e061b */
[----:B------:R-:W-:Y:S07]  /*6200*/  BRA `(.L_x_134) ;  /* 0xffffffb800447947 */ /* 0x000fee000383ffff */
.L_x_31:
[----:B------:R-:W-:Y:S01]  /*6210*/  BSSY B0, `(.L_x_135) ;  /* 0x0000006000007945 */ /* 0x000fe20003800000 */
[----:B------:R-:W-:Y:S01]  /*6220*/  PLOP3.LUT P6, PT, P6, PT, PT, 0x8, 0x80 ;  /* 0x000000000080781c */ /* 0x000fe200037ce170 */
[----:B------:R-:W-:-:S12]  /*6230*/  IMAD.MOV.U32 R29, RZ, RZ, -0x1 ;  /* 0xffffffffff1d7424 */ /* 0x000fd800078e00ff */
[----:B-----5:R-:W-:Y:S05]  /*6240*/  WARPSYNC.COLLECTIVE R29, `(.L_x_136) ;  /* 0x000000001d087348 */ /* 0x020fea0003c00000 */
[----:B------:R-:W-:Y:S01]  /*6250*/  VOTE.ANY P6, P6 ;  /* 0x0000000000ff7806 */ /* 0x000fe200030c0100 */
[----:B-----5:R-:W-:-:S12]  /*6260*/  ENDCOLLECTIVE ;  /* 0x000000000000791b */ /* 0x020fd80003800000 */
.L_x_136:
[----:B------:R-:W-:Y:S05]  /*6270*/  BSYNC B0 ;  /* 0x0000000000007941 */ /* 0x000fea0003800000 */
.L_x_135:
[----:B------:R-:W-:Y:S05]  /*6280*/  BRA `(.L_x_137) ;  /* 0xffffffb800447947 */ /* 0x000fea000383ffff */
.L_x_35:
[----:B------:R-:W-:Y:S01]  /*6290*/  BSSY B0, `(.L_x_138) ;  /* 0x0000006000007945 */ /* 0x000fe20003800000 */
[----:B------:R-:W-:Y:S01]  /*62a0*/  PLOP3.LUT P6, PT, P6, PT, PT, 0x8, 0x80 ;  /* 0x000000000080781c */ /* 0x000fe200037ce170 */
[----:B------:R-:W-:-:S12]  /*62b0*/  IMAD.MOV.U32 R29, RZ, RZ, -0x1 ;  /* 0xffffffffff1d7424 */ /* 0x000fd800078e00ff */
[----:B-----5:R-:W-:Y:S05]  /*62c0*/  WARPSYNC.COLLECTIVE R29, `(.L_x_139) ;  /* 0x000000001d087348 */ /* 0x020fea0003c00000 */
[----:B------:R-:W-:Y:S01]  /*62d0*/  VOTE.ANY P6, P6 ;  /* 0x0000000000ff7806 */ /* 0x000fe200030c0100 */
[----:B-----5:R-:W-:-:S12]  /*62e0*/  ENDCOLLECTIVE ;  /* 0x000000000000791b */ /* 0x020fd80003800000 */
.L_x_139:
[----:B------:R-:W-:Y:S05]  /*62f0*/  BSYNC B0 ;  /* 0x0000000000007941 */ /* 0x000fea0003800000 */
.L_x_138:
[----:B------:R-:W-:Y:S05]  /*6300*/  BRA `(.L_x_140) ;  /* 0xffffffb800547947 */ /* 0x000fea000383ffff */
.L_x_37:
[----:B------:R-:W-:Y:S01]  /*6310*/  BSSY B0, `(.L_x_141) ;  /* 0x0000006000007945 */ /* 0x000fe20003800000 */
[----:B------:R-:W-:Y:S01]  /*6320*/  PLOP3.LUT P5, PT, P5, PT, PT, 0x8, 0x80 ;  /* 0x000000000080781c */ /* 0x000fe20002fae170 */
[----:B------:R-:W-:-:S12]  /*6330*/  IMAD.MOV.U32 R29, RZ, RZ, -0x1 ;  /* 0xffffffffff1d7424 */ /* 0x000fd800078e00ff */
[----:B-----5:R-:W-:Y:S05]  /*6340*/  WARPSYNC.COLLECTIVE R29, `(.L_x_142) ;  /* 0x000000001d087348 */ /* 0x020fea0003c00000 */
[----:B------:R-:W-:Y:S01]  /*6350*/  VOTE.ANY R29, PT, P5 ;  /* 0x00000000001d7806 */ /* 0x000fe200028e0100 */
[----:B-----5:R-:W-:Y:S06]  /*6360*/  ENDCOLLECTIVE ;  /* 0x000000000000791b */ /* 0x020fec0003800000 */
.L_x_142:
[----:B------:R-:W-:Y:S05]  /*6370*/  BSYNC B0 ;  /* 0x0000000000007941 */ /* 0x000fea0003800000 */
.L_x_141:
[----:B------:R-:W-:Y:S01]  /*6380*/  LOP3.LUT R29, R29, 0x80000000, R12, 0xec, !PT ;  /* 0x800000001d1d7812 */ /* 0x000fe200078eec0c */
[----:B------:R-:W-:Y:S01]  /*6390*/  IMAD.MOV.U32 R36, RZ, RZ, R27 ;  /* 0x000000ffff247224 */ /* 0x000fe200078e001b */
[----:B------:R-:W-:Y:S01]  /*63a0*/  ISETP.NE.AND P6, PT, R26, 0x65, PT ;  /* 0x000000651a00780c */ /* 0x000fe20003fc5270 */
[----:B------:R-:W-:Y:S02]  /*63b0*/  IMAD.MOV.U32 R31, RZ, RZ, 0x1 ;  /* 0x00000001ff1f7424 */ /* 0x000fe400078e00ff */
[----:B------:R-:W-:Y:S02]  /*63c0*/  VIADD R34, R29, 0xffffffff ;  /* 0xffffffff1d227836 */ /* 0x000fe40000000000 */
[----:B------:R-:W-:-:S03]  /*63d0*/  VIADD R13, R13, 0xffffffe0 ;  /* 0xffffffe00d0d7836 */ /* 0x000fc60000000000 */
[----:B------:R-:W-:Y:S01]  /*63e0*/  LOP3.LUT R34, R29, R34, RZ, 0xc, !PT ;  /* 0x000000221d227212 */ /* 0x000fe200078e0cff */
[----:B------:R-:W-:-:S05]  /*63f0*/  IMAD.MOV.U32 R29, RZ, RZ, -0x1 ;  /* 0xffffffffff1d7424 */ /* 0x000fca00078e00ff */
[----:B------:R-:W0:Y:S02]  /*6400*/  POPC R34, R34 ;  /* 0x0000002200227309 */ /* 0x000e240000000000 */
[----:B0-----:R-:W-:Y:S05]  /*6410*/  WARPSYNC.COLLECTIVE R29, `(.L_x_143) ;  /* 0x000000001d087348 */ /* 0x001fea0003c00000 */
[----:B0-----:R0:W1:Y:S02]  /*6420*/  SHFL.DOWN P5, R35, R36, R31, R34 ;  /* 0x0800001f24237389 */ /* 0x00106400000a0022 */
[----:B01----:R-:W-:Y:S05]  /*6430*/  ENDCOLLECTIVE ;  /* 0x000000000000791b */ /* 0x003fea0003800000 */
.L_x_143:
[----:B------:R-:W-:Y:S01]  /*6440*/  ISETP.GE.AND P2, PT, R5, R34, PT ;  /* 0x000000220500720c */ /* 0x000fe20003f46270 */
[----:B------:R-:W-:-:S03]  /*6450*/  IMAD.MOV.U32 R31, RZ, RZ, 0x2 ;  /* 0x00000002ff1f7424 */ /* 0x000fc600078e00ff */
[----:B------:R-:W-:Y:S02]  /*6460*/  SEL R35, R35, RZ, !P2 ;  /* 0x000000ff23237207 */ /* 0x000fe40005000000 */
[----:B------:R-:W-:-:S03]  /*6470*/  ISETP.GT.AND P2, PT, R28, R34, PT ;  /* 0x000000221c00720c */ /* 0x000fc60003f44270 */
[----:B------:R-:W-:-:S04]  /*6480*/  IMAD.IADD R37, R35, 0x1, R27 ;  /* 0x0000000123257824 */ /* 0x000fc800078e021b */
[----:B------:R-:W-:-:S07]  /*6490*/  IMAD.MOV.U32 R36, RZ, RZ, R37 ;  /* 0x000000ffff247224 */ /* 0x000fce00078e0025 */
[----:B------:R-:W-:Y:S05]  /*64a0*/  WARPSYNC.COLLECTIVE R29, `(.L_x_144) ;  /* 0x000000001d087348 */ /* 0x000fea0003c00000 */
[----:B------:R0:W1:Y:S02]  /*64b0*/  SHFL.DOWN P5, R35, R36, R31, R34 ;  /* 0x0800001f24237389 */ /* 0x00006400000a0022 */
[----:B01----:R-:W-:Y:S05]  /*64c0*/  ENDCOLLECTIVE ;  /* 0x000000000000791b */ /* 0x003fea0003800000 */
.L_x_144:
[----:B------:R-:W-:Y:S01]  /*64d0*/  IMAD.MOV.U32 R31, RZ, RZ, 0x4 ;  /* 0x00000004ff1f7424 */ /* 0x000fe200078e00ff */
[----:B------:R-:W-:Y:S02]  /*64e0*/  SEL R35, R35, RZ, !P2 ;  /* 0x000000ff23237207 */ /* 0x000fe40005000000 */
[----:B------:R-:W-:-:S03]  /*64f0*/  ISETP.GT.AND P2, PT, R24, R34, PT ;  /* 0x000000221800720c */ /* 0x000fc60003f44270 */
[----:B------:R-:W-:-:S10]  /*6500*/  IMAD.IADD R36, R37, 0x1, R35 ;  /* 0x0000000125247824 */ /* 0x000fd400078e0223 */
[----:B------:R-:W-:Y:S05]  /*6510*/  WARPSYNC.COLLECTIVE R29, `(.L_x_145) ;  /* 0x000000001d087348 */ /* 0x000fea0003c00000 */
[----:B------:R0:W1:Y:S02]  /*6520*/  SHFL.DOWN P5, R35, R36, R31, R34 ;  /* 0x0800001f24237389 */ /* 0x00006400000a0022 */
[----:B01----:R-:W-:Y:S05]  /*6530*/  ENDCOLLECTIVE ;  /* 0x000000000000791b */ /* 0x003fea0003800000 */
.L_x_145:
        /* <DEDUP_REMOVED lines=8> */
.L_x_146:
        /* <DEDUP_REMOVED lines=8> */
.L_x_147:
[----:B------:R-:W-:Y:S05]  /*6640*/  WARPSYNC.COLLECTIVE R29, `(.L_x_148) ;  /* 0x000000001d087348 */ /* 0x000fea0003c00000 */
[----:B------:R-:W-:Y:S01]  /*6650*/  VOTE.ALL P6, P6 ;  /* 0x0000000000ff7806 */ /* 0x000fe200030c0000 */
[----:B------:R-:W-:-:S12]  /*6660*/  ENDCOLLECTIVE ;  /* 0x000000000000791b */ /* 0x000fd80003800000 */
.L_x_148:
[----:B------:R-:W-:-:S04]  /*6670*/  SEL R35, R35, RZ, !P2 ;  /* 0x000000ff23237207 */ /* 0x000fc80005000000 */
[----:B------:R-:W-:Y:S01]  /*6680*/  IADD3 R30, PT, PT, R37, R35, R30 ;  /* 0x00000023251e7210 */ /* 0x000fe20007ffe01e */
[----:B------:R-:W-:Y:S06]  /*6690*/  BRA `(.L_x_149) ;  /* 0xffffffb400f07947 */ /* 0x000fec000383ffff */
.L_x_83:
[----:B------:R-:W-:Y:S01]  /*66a0*/  BSSY B0, `(.L_x_150) ;  /* 0x0000006000007945 */ /* 0x000fe20003800000 */
[----:B------:R-:W-:Y:S01]  /*66b0*/  PLOP3.LUT P6, PT, P6, PT, PT, 0x8, 0x80 ;  /* 0x000000000080781c */ /* 0x000fe200037ce170 */
[----:B------:R-:W-:-:S12]  /*66c0*/  IMAD.MOV.U32 R29, RZ, RZ, -0x1 ;  /* 0xffffffffff1d7424 */ /* 0x000fd800078e00ff */
[----:B-----5:R-:W-:Y:S05]  /*66d0*/  WARPSYNC.COLLECTIVE R29, `(.L_x_151) ;  /* 0x000000001d087348 */ /* 0x020fea0003c00000 */
[----:B------:R-:W-:Y:S01]  /*66e0*/  VOTE.ANY P6, P6 ;  /* 0x0000000000ff7806 */ /* 0x000fe200030c0100 */
[----:B-----5:R-:W-:-:S12]  /*66f0*/  ENDCOLLECTIVE ;  /* 0x000000000000791b */ /* 0x020fd80003800000 */
.L_x_151:
[----:B------:R-:W-:Y:S05]  /*6700*/  BSYNC B0 ;  /* 0x0000000000007941 */ /* 0x000fea0003800000 */
.L_x_150:
[----:B------:R-:W-:Y:S05]  /*6710*/  BRA `(.L_x_152) ;  /* 0xffffffdc00b07947 */ /* 0x000fea000383ffff */
.L_x_87:
[----:B------:R-:W-:Y:S01]  /*6720*/  BSSY B0, `(.L_x_153) ;  /* 0x0000006000007945 */ /* 0x000fe20003800000 */
[----:B------:R-:W-:Y:S01]  /*6730*/  PLOP3.LUT P6, PT, P6, PT, PT, 0x8, 0x80 ;  /* 0x000000000080781c */ /* 0x000fe200037ce170 */
[----:B------:R-:W-:-:S12]  /*6740*/  IMAD.MOV.U32 R29, RZ, RZ, -0x1 ;  /* 0xffffffffff1d7424 */ /* 0x000fd800078e00ff */
[----:B-----5:R-:W-:Y:S05]  /*6750*/  WARPSYNC.COLLECTIVE R29, `(.L_x_154) ;  /* 0x000000001d087348 */ /* 0x020fea0003c00000 */
[----:B------:R-:W-:Y:S01]  /*6760*/  VOTE.ANY P6, P6 ;  /* 0x0000000000ff7806 */ /* 0x000fe200030c0100 */
[----:B-----5:R-:W-:-:S12]  /*6770*/  ENDCOLLECTIVE ;  /* 0x000000000000791b */ /* 0x020fd80003800000 */
.L_x_154:
[----:B------:R-:W-:Y:S05]  /*6780*/  BSYNC B0 ;  /* 0x0000000000007941 */ /* 0x000fea0003800000 */
.L_x_153:
[----:B------:R-:W-:Y:S05]  /*6790*/  BRA `(.L_x_155) ;  /* 0xffffffdc00c07947 */ /* 0x000fea000383ffff */
.L_x_89:
[----:B------:R-:W0:Y:S01]  /*67a0*/  S2R R14, SR_GEMASK ;  /* 0x00000000000e7919 */ /* 0x000e220000003c00 */
[----:B------:R-:W-:Y:S01]  /*67b0*/  BSSY B0, `(.L_x_156) ;  /* 0x0000006000007945 */ /* 0x000fe20003800000 */
[----:B------:R-:W-:Y:S01]  /*67c0*/  PLOP3.LUT P5, PT, P5, PT, PT, 0x8, 0x80 ;  /* 0x000000000080781c */ /* 0x000fe20002fae170 */
[----:B------:R-:W-:-:S12]  /*67d0*/  IMAD.MOV.U32 R29, RZ, RZ, -0x1 ;  /* 0xffffffffff1d7424 */ /* 0x000fd800078e00ff */
[----:B0----5:R-:W-:Y:S05]  /*67e0*/  WARPSYNC.COLLECTIVE R29, `(.L_x_157) ;  /* 0x000000001d087348 */ /* 0x021fea0003c00000 */
[----:B------:R-:W-:Y:S01]  /*67f0*/  VOTE.ANY R29, PT, P5 ;  /* 0x00000000001d7806 */ /* 0x000fe200028e0100 */
[----:B0----5:R-:W-:Y:S06]  /*6800*/  ENDCOLLECTIVE ;  /* 0x000000000000791b */ /* 0x021fec0003800000 */
.L_x_157:
[----:B------:R-:W-:Y:S05]  /*6810*/  BSYNC B0 ;  /* 0x0000000000007941 */ /* 0x000fea0003800000 */
.L_x_156:
[----:B------:R-:W-:Y:S01]  /*6820*/  LOP3.LUT R29, R29, 0x80000000, R14, 0xec, !PT ;  /* 0x800000001d1d7812 */ /* 0x000fe200078eec0e */
[----:B------:R-:W-:Y:S01]  /*6830*/  IMAD.MOV.U32 R36, RZ, RZ, R21 ;  /* 0x000000ffff247224 */ /* 0x000fe200078e0015 */
[----:B------:R-:W-:Y:S01]  /*6840*/  ISETP.NE.AND P6, PT, R20, 0x65, PT ;  /* 0x000000651400780c */ /* 0x000fe20003fc5270 */
[----:B------:R-:W-:Y:S02]  /*6850*/  IMAD.MOV.U32 R31, RZ, RZ, 0x1 ;  /* 0x00000001ff1f7424 */ /* 0x000fe400078e00ff */
[----:B------:R-:W-:-:S05]  /*6860*/  VIADD R22, R29, 0xffffffff ;  /* 0xffffffff1d167836 */ /* 0x000fca0000000000 */
[----:B------:R-:W-:Y:S01]  /*6870*/  LOP3.LUT R22, R29, R22, RZ, 0xc, !PT ;  /* 0x000000161d167212 */ /* 0x000fe200078e0cff */
[----:B------:R-:W-:-:S03]  /*6880*/  IMAD.MOV.U32 R29, RZ, RZ, -0x1 ;  /* 0xffffffffff1d7424 */ /* 0x000fc600078e00ff */
[----:B------:R0:W1:Y:S04]  /*6890*/  POPC R34, R22 ;  /* 0x0000001600227309 */ /* 0x0000680000000000 */
[----:B01----:R-:W-:Y:S05]  /*68a0*/  WARPSYNC.COLLECTIVE R29, `(.L_x_158) ;  /* 0x000000001d087348 */ /* 0x003fea0003c00000 */
[----:B-1----:R1:W2:Y:S02]  /*68b0*/  SHFL.DOWN P5, R35, R36, R31, R34 ;  /* 0x0800001f24237389 */ /* 0x0022a400000a0022 */
[----:B012---:R-:W-:Y:S05]  /*68c0*/  ENDCOLLECTIVE ;  /* 0x000000000000791b */ /* 0x007fea0003800000 */
.L_x_158:
[----:B------:R-:W-:Y:S01]  /*68d0*/  IMAD.MOV.U32 R31, RZ, RZ, 0x2 ;  /* 0x00000002ff1f7424 */ /* 0x000fe200078e00ff */
[----:B------:R-:W-:-:S04]  /*68e0*/  ISETP.GE.AND P5, PT, R18, R34, PT ;  /* 0x000000221200720c */ /* 0x000fc80003fa6270 */
[----:B------:R-:W-:-:S05]  /*68f0*/  SEL R24, R35, RZ, !P5 ;  /* 0x000000ff23187207 */ /* 0x000fca0006800000 */
[----:B------:R-:W-:Y:S02]  /*6900*/  IMAD.IADD R19, R24, 0x1, R21 ;  /* 0x0000000118137824 */ /* 0x000fe400078e0215 */
[----:B------:R-:W-:Y:S02]  /*6910*/  VIADD R21, R18, 0x2 ;  /* 0x0000000212157836 */ /* 0x000fe40000000000 */
[----:B------:R-:W-:-:S07]  /*6920*/  IMAD.MOV.U32 R36, RZ, RZ, R19 ;  /* 0x000000ffff247224 */ /* 0x000fce00078e0013 */
[----:B------:R-:W-:Y:S05]  /*6930*/  WARPSYNC.COLLECTIVE R29, `(.L_x_159) ;  /* 0x000000001d087348 */ /* 0x000fea0003c00000 */
[----:B------:R0:W1:Y:S02]  /*6940*/  SHFL.DOWN P5, R35, R36, R31, R34 ;  /* 0x0800001f24237389 */ /* 0x00006400000a0022 */
[----:B01----:R-:W-:Y:S05]  /*6950*/  ENDCOLLECTIVE ;  /* 0x000000000000791b */ /* 0x003fea0003800000 */
.L_x_159:
[----:B------:R-:W-:Y:S01]  /*6960*/  IMAD.MOV.U32 R31, RZ, RZ, 0x4 ;  /* 0x00000004ff1f7424 */ /* 0x000fe200078e00ff */
[----:B------:R-:W-:-:S04]  /*6970*/  ISETP.GT.AND P5, PT, R21, R34, PT ;  /* 0x000000221500720c */ /* 0x000fc80003fa4270 */
[----:B------:R-:W-:-:S05]  /*6980*/  SEL R22, R35, RZ, !P5 ;  /* 0x000000ff23167207 */ /* 0x000fca0006800000 */
[----:B------:R-:W-:Y:S02]  /*6990*/  IMAD.IADD R23, R19, 0x1, R22 ;  /* 0x0000000113177824 */ /* 0x000fe400078e0216 */
[C---:B------:R-:W-:Y:S02]  /*69a0*/  VIADD R22, R18.reuse, 0x4 ;  /* 0x0000000412167836 */ /* 0x040fe40000000000 */
[----:B------:R-:W-:Y:S02]  /*69b0*/  IMAD.MOV.U32 R36, RZ, RZ, R23 ;  /* 0x000000ffff247224 */ /* 0x000fe400078e0017 */
[----:B------:R-:W-:-:S07]  /*69c0*/  VIADD R19, R18, 0x8 ;  /* 0x0000000812137836 */ /* 0x000fce0000000000 */
[----:B------:R-:W-:Y:S05]  /*69d0*/  WARPSYNC.COLLECTIVE R29, `(.L_x_160) ;  /* 0x000000001d087348 */ /* 0x000fea0003c00000 */
[----:B------:R0:W1:Y:S02]  /*69e0*/  SHFL.DOWN P5, R35, R36, R31, R34 ;  /* 0x0800001f24237389 */ /* 0x00006400000a0022 */
[----:B01----:R-:W-:Y:S05]  /*69f0*/  ENDCOLLECTIVE ;  /* 0x000000000000791b */ /* 0x003fea0003800000 */
.L_x_160:
[----:B------:R-:W-:Y:S01]  /*6a00*/  IMAD.MOV.U32 R31, RZ, RZ, 0x8 ;  /* 0x00000008ff1f7424 */ /* 0x000fe200078e00ff */
[----:B------:R-:W-:-:S04]  /*6a10*/  ISETP.GT.AND P5, PT, R22, R34, PT ;  /* 0x000000221600720c */ /* 0x000fc80003fa4270 */
[----:B------:R-:W-:-:S05]  /*6a20*/  SEL R24, R35, RZ, !P5 ;  /* 0x000000ff23187207 */ /* 0x000fca0006800000 */
[----:B------:R-:W-:Y:S02]  /*6a30*/  IMAD.IADD R27, R23, 0x1, R24 ;  /* 0x00000001171b7824 */ /* 0x000fe400078e0218 */
[----:B------:R-:W-:Y:S02]  /*6a40*/  VIADD R23, R18, 0x10 ;  /* 0x0000001012177836 */ /* 0x000fe40000000000 */
[----:B------:R-:W-:-:S07]  /*6a50*/  IMAD.MOV.U32 R36, RZ, RZ, R27 ;  /* 0x000000ffff247224 */ /* 0x000fce00078e001b */
[----:B------:R-:W-:Y:S05]  /*6a60*/  WARPSYNC.COLLECTIVE R29, `(.L_x_161) ;  /* 0x000000001d087348 */ /* 0x000fea0003c00000 */
[----:B------:R0:W1:Y:S02]  /*6a70*/  SHFL.DOWN P5, R35, R36, R31, R34 ;  /* 0x0800001f24237389 */ /* 0x00006400000a0022 */
[----:B01----:R-:W-:Y:S05]  /*6a80*/  ENDCOLLECTIVE ;  /* 0x000000000000791b */ /* 0x003fea0003800000 */
.L_x_161:
[----:B------:R-:W-:Y:S01]  /*6a90*/  IMAD.MOV.U32 R31, RZ, RZ, 0x10 ;  /* 0x00000010ff1f7424 */ /* 0x000fe200078e00ff */
[----:B------:R-:W-:-:S04]  /*6aa0*/  ISETP.GT.AND P5, PT, R19, R34, PT ;  /* 0x000000221300720c */ /* 0x000fc80003fa4270 */
[----:B------:R-:W-:-:S05]  /*6ab0*/  SEL R20, R35, RZ, !P5 ;  /* 0x000000ff23147207 */ /* 0x000fca0006800000 */
[----:B------:R-:W-:-:S04]  /*6ac0*/  IMAD.IADD R21, R27, 0x1, R20 ;  /* 0x000000011b157824 */ /* 0x000fc800078e0214 */
[----:B------:R-:W-:-:S07]  /*6ad0*/  IMAD.MOV.U32 R36, RZ, RZ, R21 ;  /* 0x000000ffff247224 */ /* 0x000fce00078e0015 */
[----:B------:R-:W-:Y:S05]  /*6ae0*/  WARPSYNC.COLLECTIVE R29, `(.L_x_162) ;  /* 0x000000001d087348 */ /* 0x000fea0003c00000 */
[----:B------:R0:W1:Y:S02]  /*6af0*/  SHFL.DOWN P5, R35, R36, R31, R34 ;  /* 0x0800001f24237389 */ /* 0x00006400000a0022 */
[----:B01----:R-:W-:Y:S05]  /*6b00*/  ENDCOLLECTIVE ;  /* 0x000000000000791b */ /* 0x003fea0003800000 */
.L_x_162:
[----:B------:R-:W-:Y:S05]  /*6b10*/  WARPSYNC.COLLECTIVE R29, `(.L_x_163) ;  /* 0x000000001d087348 */ /* 0x000fea0003c00000 */
[----:B------:R-:W-:Y:S01]  /*6b20*/  VOTE.ALL P6, P6 ;  /* 0x0000000000ff7806 */ /* 0x000fe200030c0000 */
[----:B------:R-:W-:-:S12]  /*6b30*/  ENDCOLLECTIVE ;  /* 0x000000000000791b */ /* 0x000fd80003800000 */
.L_x_163:
[----:B------:R-:W-:-:S04]  /*6b40*/  ISETP.GT.AND P5, PT, R23, R34, PT ;  /* 0x000000221700720c */ /* 0x000fc80003fa4270 */
[----:B------:R-:W-:-:S05]  /*6b50*/  SEL R24, R35, RZ, !P5 ;  /* 0x000000ff23187207 */ /* 0x000fca0006800000 */
[----:B------:R-:W-:Y:S02]  /*6b60*/  IMAD.IADD R24, R21, 0x1, R24 ;  /* 0x0000000115187824 */ /* 0x000fe400078e0218 */
[----:B------:R-:W0:Y:S02]  /*6b70*/  LDC.64 R20, c[0x0][0x3a0] ;  /* 0x0000e800ff147b82 */ /* 0x000e240000000a00 */
[----:B0-----:R-:W-:-:S05]  /*6b80*/  IADD3 R28, P5, PT, R20, 0x100, RZ ;  /* 0x00000100141c7810 */ /* 0x001fca0007fbe0ff */
[----:B------:R-:W-:Y:S01]  /*6b90*/  IMAD.X R25, RZ, RZ, R21, P5 ;  /* 0x000000ffff197224 */ /* 0x000fe200028e0615 */
[----:B------:R-:W-:Y:S07]  /*6ba0*/  BRA `(.L_x_164) ;  /* 0xffffffdc00587947 */ /* 0x000fee000383ffff */
.L_x_91:
[----:B------:R-:W-:Y:S01]  /*6bb0*/  BSSY B0, `(.L_x_165) ;  /* 0x0000006000007945 */ /* 0x000fe20003800000 */
[----:B------:R-:W-:Y:S01]  /*6bc0*/  PLOP3.LUT P6, PT, P6, PT, PT, 0x8, 0x80 ;  /* 0x000000000080781c */ /* 0x000fe200037ce170 */
[----:B------:R-:W-:-:S12]  /*6bd0*/  IMAD.MOV.U32 R29, RZ, RZ, -0x1 ;  /* 0xffffffffff1d7424 */ /* 0x000fd800078e00ff */
[----:B-----5:R-:W-:Y:S05]  /*6be0*/  WARPSYNC.COLLECTIVE R29, `(.L_x_166) ;  /* 0x000000001d087348 */ /* 0x020fea0003c00000 */
[----:B------:R-:W-:Y:S01]  /*6bf0*/  VOTE.ANY P6, P6 ;  /* 0x0000000000ff7806 */ /* 0x000fe200030c0100 */
[----:B-----5:R-:W-:-:S12]  /*6c00*/  ENDCOLLECTIVE ;  /* 0x000000000000791b */ /* 0x020fd80003800000 */
.L_x_166:
[----:B------:R-:W-:Y:S05]  /*6c10*/  BSYNC B0 ;  /* 0x0000000000007941 */ /* 0x000fea0003800000 */
.L_x_165:
[----:B------:R-:W-:Y:S05]  /*6c20*/  BRA `(.L_x_167) ;  /* 0xffffffdc005c7947 */ /* 0x000fea000383ffff */
.L_x_95:
[----:B------:R-:W-:Y:S01]  /*6c30*/  BSSY B0, `(.L_x_168) ;  /* 0x0000006000007945 */ /* 0x000fe20003800000 */
[----:B------:R-:W-:Y:S01]  /*6c40*/  PLOP3.LUT P6, PT, P6, PT, PT, 0x8, 0x80 ;  /* 0x000000000080781c */ /* 0x000fe200037ce170 */
[----:B------:R-:W-:-:S12]  /*6c50*/  IMAD.MOV.U32 R29, RZ, RZ, -0x1 ;  /* 0xffffffffff1d7424 */ /* 0x000fd800078e00ff */
[----:B-----5:R-:W-:Y:S05]  /*6c60*/  WARPSYNC.COLLECTIVE R29, `(.L_x_169) ;  /* 0x000000001d087348 */ /* 0x020fea0003c00000 */
[----:B------:R-:W-:Y:S01]  /*6c70*/  VOTE.ANY P6, P6 ;  /* 0x0000000000ff7806 */ /* 0x000fe200030c0100 */
[----:B-----5:R-:W-:-:S12]  /*6c80*/  ENDCOLLECTIVE ;  /* 0x000000000000791b */ /* 0x020fd80003800000 */
.L_x_169:
[----:B------:R-:W-:Y:S05]  /*6c90*/  BSYNC B0 ;  /* 0x0000000000007941 */ /* 0x000fea0003800000 */
.L_x_168:
[----:B------:R-:W-:Y:S05]  /*6ca0*/  BRA `(.L_x_170) ;  /* 0xffffffdc00707947 */ /* 0x000fea000383ffff */
.L_x_97:
[----:B------:R-:W-:Y:S01]  /*6cb0*/  BSSY B0, `(.L_x_171) ;  /* 0x0000006000007945 */ /* 0x000fe20003800000 */
[----:B------:R-:W-:Y:S01]  /*6cc0*/  PLOP3.LUT P5, PT, P5, PT, PT, 0x8, 0x80 ;  /* 0x000000000080781c */ /* 0x000fe20002fae170 */
[----:B------:R-:W-:-:S12]  /*6cd0*/  IMAD.MOV.U32 R29, RZ, RZ, -0x1 ;  /* 0xffffffffff1d7424 */ /* 0x000fd800078e00ff */
[----:B-----5:R-:W-:Y:S05]  /*6ce0*/  WARPSYNC.COLLECTIVE R29, `(.L_x_172) ;  /* 0x000000001d087348 */ /* 0x020fea0003c00000 */
[----:B------:R-:W-:Y:S01]  /*6cf0*/  VOTE.ANY R29, PT, P5 ;  /* 0x00000000001d7806 */ /* 0x000fe200028e0100 */
[----:B-----5:R-:W-:Y:S06]  /*6d00*/  ENDCOLLECTIVE ;  /* 0x000000000000791b */ /* 0x020fec0003800000 */
.L_x_172:
[----:B------:R-:W-:Y:S05]  /*6d10*/  BSYNC B0 ;  /* 0x0000000000007941 */ /* 0x000fea0003800000 */
.L_x_171:
[----:B------:R-:W-:Y:S01]  /*6d20*/  LOP3.LUT R29, R29, 0x80000000, R14, 0xec, !PT ;  /* 0x800000001d1d7812 */ /* 0x000fe200078eec0e */
[----:B------:R-:W-:Y:S02]  /*6d30*/  IMAD.MOV.U32 R36, RZ, RZ, R21 ;  /* 0x000000ffff247224 */ /* 0x000fe400078e0015 */
[----:B------:R-:W-:Y:S02]  /*6d40*/  IMAD.MOV.U32 R31, RZ, RZ, 0x1 ;  /* 0x00000001ff1f7424 */ /* 0x000fe400078e00ff */
[C---:B------:R-:W-:Y:S02]  /*6d50*/  VIADD R30, R29.reuse, 0xffffffff ;  /* 0xffffffff1d1e7836 */ /* 0x040fe40000000000 */
[----:B------:R-:W-:Y:S02]  /*6d60*/  VIADD R37, R18, 0x2 ;  /* 0x0000000212257836 */ /* 0x000fe40000000000 */
[----:B------:R-:W-:Y:S01]  /*6d70*/  VIADD R26, R26, 0xffffffe0 ;  /* 0xffffffe01a1a7836 */ /* 0x000fe20000000000 */
[----:B------:R-:W-:Y:S01]  /*6d80*/  LOP3.LUT R30, R29, R30, RZ, 0xc, !PT ;  /* 0x0000001e1d1e7212 */ /* 0x000fe200078e0cff */
[----:B------:R-:W-:-:S03]  /*6d90*/  IMAD.MOV.U32 R29, RZ, RZ, -0x1 ;  /* 0xffffffffff1d7424 */ /* 0x000fc600078e00ff */
[----:B------:R0:W1:Y:S04]  /*6da0*/  POPC R34, R30 ;  /* 0x0000001e00227309 */ /* 0x0000680000000000 */
[----:B01----:R-:W-:Y:S05]  /*6db0*/  WARPSYNC.COLLECTIVE R29, `(.L_x_173) ;  /* 0x000000001d087348 */ /* 0x003fea0003c00000 */
[----:B-1----:R1:W2:Y:S02]  /*6dc0*/  SHFL.DOWN P5, R35, R36, R31, R34 ;  /* 0x0800001f24237389 */ /* 0x0022a400000a0022 */
[----:B012---:R-:W-:Y:S05]  /*6dd0*/  ENDCOLLECTIVE ;  /* 0x000000000000791b */ /* 0x007fea0003800000 */
.L_x_173:
[-C--:B------:R-:W-:Y:S01]  /*6de0*/  ISETP.GT.AND P6, PT, R37, R34.reuse, PT ;  /* 0x000000222500720c */ /* 0x080fe20003fc4270 */
[----:B------:R-:W-:Y:S01]  /*6df0*/  IMAD.MOV.U32 R31, RZ, RZ, 0x2 ;  /* 0x00000002ff1f7424 */ /* 0x000fe200078e00ff */
[----:B------:R-:W-:-:S04]  /*6e00*/  ISETP.GE.AND P5, PT, R18, R34, PT ;  /* 0x000000221200720c */ /* 0x000fc80003fa6270 */
[----:B------:R-:W-:-:S05]  /*6e10*/  SEL R27, R35, RZ, !P5 ;  /* 0x000000ff231b7207 */ /* 0x000fca0006800000 */
[----:B------:R-:W-:-:S04]  /*6e20*/  IMAD.IADD R27, R27, 0x1, R21 ;  /* 0x000000011b1b7824 */ /* 0x000fc800078e0215 */
[----:B------:R-:W-:-:S07]  /*6e30*/  IMAD.MOV.U32 R36, RZ, RZ, R27 ;  /* 0x000000ffff247224 */ /* 0x000fce00078e001b */
[----:B------:R-:W-:Y:S05]  /*6e40*/  WARPSYNC.COLLECTIVE R29, `(.L_x_174) ;  /* 0x000000001d087348 */ /* 0x000fea0003c00000 */
[----:B------:R0:W1:Y:S02]  /*6e50*/  SHFL.DOWN P5, R35, R36, R31, R34 ;  /* 0x0800001f24237389 */ /* 0x00006400000a0022 */
[----:B01----:R-:W-:Y:S05]  /*6e60*/  ENDCOLLECTIVE ;  /* 0x000000000000791b */ /* 0x003fea0003800000 */
.L_x_174:
[----:B------:R-:W-:Y:S01]  /*6e70*/  IMAD.MOV.U32 R31, RZ, RZ, 0x4 ;  /* 0x00000004ff1f7424 */ /* 0x000fe200078e00ff */
[----:B------:R-:W-:Y:S02]  /*6e80*/  SEL R30, R35, RZ, !P6 ;  /* 0x000000ff231e7207 */ /* 0x000fe40007000000 */
[----:B------:R-:W-:-:S03]  /*6e90*/  ISETP.NE.AND P6, PT, R20, 0x65, PT ;  /* 0x000000651400780c */ /* 0x000fc60003fc5270 */
[----:B------:R-:W-:-:S04]  /*6ea0*/  IMAD.IADD R37, R27, 0x1, R30 ;  /* 0x000000011b257824 */ /* 0x000fc800078e021e */
[----:B------:R-:W-:-:S07]  /*6eb0*/  IMAD.MOV.U32 R36, RZ, RZ, R37 ;  /* 0x000000ffff247224 */ /* 0x000fce00078e0025 */
[----:B------:R-:W-:Y:S05]  /*6ec0*/  WARPSYNC.COLLECTIVE R29, `(.L_x_175) ;  /* 0x000000001d087348 */ /* 0x000fea0003c00000 */
[----:B------:R0:W1:Y:S02]  /*6ed0*/  SHFL.DOWN P5, R35, R36, R31, R34 ;  /* 0x0800001f24237389 */ /* 0x00006400000a0022 */
[----:B01----:R-:W-:Y:S05]  /*6ee0*/  ENDCOLLECTIVE ;  /* 0x000000000000791b */ /* 0x003fea0003800000 */
.L_x_175:
        /* <DEDUP_REMOVED lines=8> */
.L_x_176:
        /* <DEDUP_REMOVED lines=8> */
.L_x_177:
[----:B------:R-:W-:Y:S05]  /*6ff0*/  WARPSYNC.COLLECTIVE R29, `(.L_x_178) ;  /* 0x000000001d087348 */ /* 0x000fea0003c00000 */
[----:B------:R-:W-:Y:S01]  /*7000*/  VOTE.ALL P6, P6 ;  /* 0x0000000000ff7806 */ /* 0x000fe200030c0000 */
[----:B------:R-:W-:-:S12]  /*7010*/  ENDCOLLECTIVE ;  /* 0x000000000000791b */ /* 0x000fd80003800000 */
.L_x_178:
[----:B------:R-:W-:-:S04]  /*7020*/  ISETP.GT.AND P5, PT, R23, R34, PT ;  /* 0x000000221700720c */ /* 0x000fc80003fa4270 */
[----:B------:R-:W-:-:S04]  /*7030*/  SEL R35, R35, RZ, !P5 ;  /* 0x000000ff23237207 */ /* 0x000fc80006800000 */
[----:B------:R-:W-:Y:S01]  /*7040*/  IADD3 R24, PT, PT, R27, R35, R24 ;  /* 0x000000231b187210 */ /* 0x000fe20007ffe018 */
[----:B------:R-:W-:Y:S06]  /*7050*/  BRA `(.L_x_179) ;  /* 0xffffffdc00087947 */ /* 0x000fec000383ffff */
.L_x_180:
[----:B------:R-:W-:-:S00]  /*7060*/  BRA `(.L_x_180) ;  /* 0xfffffffc00fc7947 */ /* 0x000fc0000383ffff */
[----:B------:R-:W-:-:S00]  /*7070*/  NOP ;  /* 0x0000000000007918 */ /* 0x000fc00000000000 */
        /* <DEDUP_REMOVED lines=8> */
.L_x_185:


//--------------------- .text._ZN3cub18CUB_300001_SM_10006detail4scan23DeviceCompactInitKernelINS0_13ScanTileStateIiLb1EEEPlEEvT_iT0_ --------------------------
	.section	.text._ZN3cub18CUB_300001_SM_10006detail4scan23DeviceCompactInitKernelINS0_13ScanTileStateIiLb1EEEPlEEvT_iT0_,"ax",@progbits
	.align	128
        .global         _ZN3cub18CUB_300001_SM_10006detail4scan23DeviceCompactInitKernelINS0_13ScanTileStateIiLb1EEEPlEEvT_iT0_
        .type           _ZN3cub18CUB_300001_SM_10006detail4scan23DeviceCompactInitKernelINS0_13ScanTileStateIiLb1EEEPlEEvT_iT0_,@function
        .size           _ZN3cub18CUB_300001_SM_10006detail4scan23DeviceCompactInitKernelINS0_13ScanTileStateIiLb1EEEPlEEvT_iT0_,(.L_x_186 - _ZN3cub18CUB_300001_SM_10006detail4scan23DeviceCompactInitKernelINS0_13ScanTileStateIiLb1EEEPlEEvT_iT0_)
        .other          _ZN3cub18CUB_300001_SM_10006detail4scan23DeviceCompactInitKernelINS0_13ScanTileStateIiLb1EEEPlEEvT_iT0_,@"STO_CUDA_ENTRY STV_DEFAULT"
_ZN3cub18CUB_300001_SM_10006detail4scan23DeviceCompactInitKernelINS0_13ScanTileStateIiLb1EEEPlEEvT_iT0_:
.text._ZN3cub18CUB_300001_SM_10006detail4scan23DeviceCompactInitKernelINS0_13ScanTileStateIiLb1EEEPlEEvT_iT0_:
[----:B------:R-:W-:Y:S01]  /*0000*/  LDC R1, c[0x0][0x37c] ;  /* 0x0000df00ff017b82 */ /* 0x000fe20000000800 */
[----:B------:R-:W0:Y:S07]  /*0010*/  S2R R0, SR_TID.X ;  /* 0x0000000000007919 */ /* 0x000e2e0000002100 */
[----:B------:R-:W1:Y:S01]  /*0020*/  S2UR UR6, SR_CTAID.X ;  /* 0x00000000000679c3 */ /* 0x000e620000002500 */
[----:B------:R-:W2:Y:S07]  /*0030*/  LDCU UR4, c[0x0][0x388] ;  /* 0x00007100ff0477ac */ /* 0x000eae0008000800 */
[----:B------:R-:W1:Y:S01]  /*0040*/  LDC R7, c[0x0][0x360] ;  /* 0x0000d800ff077b82 */ /* 0x000e620000000800 */
[C---:B0-----:R-:W-:Y:S01]  /*0050*/  ISETP.GT.U32.AND P0, PT, R0.reuse, 0x1f, PT ;  /* 0x0000001f0000780c */ /* 0x041fe20003f04070 */
[----:B-1----:R-:W-:Y:S01]  /*0060*/  IMAD R7, R7, UR6, R0 ;  /* 0x0000000607077c24 */ /* 0x002fe2000f8e0200 */
[----:B------:R-:W-:-:S02]  /*0070*/  LOP3.LUT P2, RZ, R0, UR6, RZ, 0xfc, !PT ;  /* 0x0000000600ff7c12 */ /* 0x000fc4000f84fcff */
[----:B------:R-:W-:Y:S02]  /*0080*/  ISETP.NE.OR P0, PT, RZ, UR6, P0 ;  /* 0x00000006ff007c0c */ /* 0x000fe40008705670 */
[----:B--2---:R-:W-:Y:S01]  /*0090*/  ISETP.GE.AND P1, PT, R7, UR4, PT ;  /* 0x0000000407007c0c */ /* 0x004fe2000bf26270 */
[----:B------:R-:W0:Y:S10]  /*00a0*/  LDCU.64 UR4, c[0x0][0x358] ;  /* 0x00006b00ff0477ac */ /* 0x000e340008000a00 */
[----:B------:R-:W1:Y:S02]  /*00b0*/  @!P0 LDC.64 R4, c[0x0][0x380] ;  /* 0x0000e000ff048b82 */ /* 0x000e640000000a00 */
[----:B------:R-:W-:-:S06]  /*00c0*/  @!P1 MOV R6, 0x63 ;  /* 0x0000006300069802 */ /* 0x000fcc0000000f00 */
[----:B------:R-:W2:Y:S01]  /*00d0*/  @!P1 LDC.64 R2, c[0x0][0x380] ;  /* 0x0000e000ff029b82 */ /* 0x000ea20000000a00 */
[----:B-1----:R-:W-:-:S04]  /*00e0*/  @!P0 IMAD.WIDE.U32 R4, R0, 0x8, R4 ;  /* 0x0000000800048825 */ /* 0x002fc800078e0004 */
[----:B--2---:R-:W-:-:S04]  /*00f0*/  @!P1 IMAD.WIDE R2, R7, 0x8, R2 ;  /* 0x0000000807029825 */ /* 0x004fc800078e0202 */
[----:B------:R-:W-:-:S05]  /*0100*/  IMAD.MOV.U32 R7, RZ, RZ, RZ ;  /* 0x000000ffff077224 */ /* 0x000fca00078e00ff */
[----:B0-----:R0:W-:Y:S04]  /*0110*/  @!P1 STG.E.64 desc[UR4][R2.64+0x100], R6 ;  /* 0x0001000602009986 */ /* 0x0011e8000c101b04 */
[----:B------:R0:W-:Y:S01]  /*0120*/  @!P0 STG.E.64 desc[UR4][R4.64], RZ ;  /* 0x000000ff04008986 */ /* 0x0001e2000c101b04 */
[----:B------:R-:W-:Y:S05]  /*0130*/  @P2 EXIT ;  /* 0x000000000000294d */ /* 0x000fea0003800000 */
[----:B0-----:R-:W0:Y:S02]  /*0140*/  LDC.64 R2, c[0x0][0x390] ;  /* 0x0000e400ff027b82 */ /* 0x001e240000000a00 */
[----:B0-----:R-:W-:Y:S01]  /*0150*/  STG.E.64 desc[UR4][R2.64], RZ ;  /* 0x000000ff02007986 */ /* 0x001fe2000c101b04 */
[----:B------:R-:W-:Y:S05]  /*0160*/  EXIT ;  /* 0x000000000000794d */ /* 0x000fea0003800000 */
.L_x_181:
        /* <DEDUP_REMOVED lines=9> */
.L_x_186:


//--------------------- .text._ZN3cub18CUB_300001_SM_10006detail8for_each13static_kernelINS2_12policy_hub_t12policy_500_tEmN6thrust24THRUST_300001_SM_1000_NS8cuda_cub20__uninitialized_fill7functorINS7_10device_ptrI8my_scoreEESC_EEEEvT0_T1_ --------------------------
	.section	.text._ZN3cub18CUB_300001_SM_10006detail8for_each13static_kernelINS2_12policy_hub_t12policy_500_tEmN6thrust24THRUST_300001_SM_1000_NS8cuda_cub20__uninitialized_fill7functorINS7_10device_ptrI8my_scoreEESC_EEEEvT0_T1_,"ax",@progbits
	.align	128
        .global         _ZN3cub18CUB_300001_SM_10006detail8for_each13static_kernelINS2_12policy_hub_t12policy_500_tEmN6thrust24THRUST_300001_SM_1000_NS8cuda_cub20__uninitialized_fill7functorINS7_10device_ptrI8my_scoreEESC_EEEEvT0_T1_
        .type           _ZN3cub18CUB_300001_SM_10006detail8for_each13static_kernelINS2_12policy_hub_t12policy_500_tEmN6thrust24THRUST_300001_SM_1000_NS8cuda_cub20__uninitialized_fill7functorINS7_10device_ptrI8my_scoreEESC_EEEEvT0_T1_,@function
        .size           _ZN3cub18CUB_300001_SM_10006detail8for_each13static_kernelINS2_12policy_hub_t12policy_500_tEmN6thrust24THRUST_300001_SM_1000_NS8cuda_cub20__uninitialized_fill7functorINS7_10device_ptrI8my_scoreEESC_EEEEvT0_T1_,(.L_x_187 - _ZN3cub18CUB_300001_SM_10006detail8for_each13static_kernelINS2_12policy_hub_t12policy_500_tEmN6thrust24THRUST_300001_SM_1000_NS8cuda_cub20__uninitialized_fill7functorINS7_10device_ptrI8my_scoreEESC_EEEEvT0_T1_)
        .other          _ZN3cub18CUB_300001_SM_10006detail8for_each13static_kernelINS2_12policy_hub_t12policy_500_tEmN6thrust24THRUST_300001_SM_1000_NS8cuda_cub20__uninitialized_fill7functorINS7_10device_ptrI8my_scoreEESC_EEEEvT0_T1_,@"STO_CUDA_ENTRY STV_DEFAULT"
_ZN3cub18CUB_300001_SM_10006detail8for_each13static_kernelINS2_12policy_hub_t12policy_500_tEmN6thrust24THRUST_300001_SM_1000_NS8cuda_cub20__uninitialized_fill7functorINS7_10device_ptrI8my_scoreEESC_EEEEvT0_T1_:
.text._ZN3cub18CUB_300001_SM_10006detail8for_each13static_kernelINS2_12policy_hub_t12policy_500_tEmN6thrust24THRUST_300001_SM_1000_NS8cuda_cub20__uninitialized_fill7functorINS7_10device_ptrI8my_scoreEESC_EEEEvT0_T1_:
[----:B------:R-:W-:Y:S08]  /*0000*/  LDC R1, c[0x0][0x37c] ;  /* 0x0000df00ff017b82 */ /* 0x000ff00000000800 */
[----:B------:R-:W0:Y:S01]  /*0010*/  S2UR UR4, SR_CTAID.X ;  /* 0x00000000000479c3 */ /* 0x000e220000002500 */
[----:B------:R-:W1:Y:S01]  /*0020*/  LDCU.64 UR6, c[0x0][0x380] ;  /* 0x00007000ff0677ac */ /* 0x000e620008000a00 */
[----:B------:R-:W2:Y:S01]  /*0030*/  LDCU.64 UR8, c[0x0][0x358] ;  /* 0x00006b00ff0877ac */ /* 0x000ea20008000a00 */
[----:B0-----:R-:W-:-:S04]  /*0040*/  UIMAD.WIDE.U32 UR4, UR4, 0x200, URZ ;  /* 0x00000200040478a5 */ /* 0x001fc8000f8e00ff */
[----:B-1----:R-:W-:-:S04]  /*0050*/  UIADD3 UR6, UP0, UPT, -UR4, UR6, URZ ;  /* 0x0000000604067290 */ /* 0x002fc8000ff1e1ff */
[----:B------:R-:W-:Y:S02]  /*0060*/  UIADD3.X UR7, UPT, UPT, ~UR5, UR7, URZ, UP0, !UPT ;  /* 0x0000000705077290 */ /* 0x000fe400087fe5ff */
[----:B------:R-:W-:-:S04]  /*0070*/  UISETP.GE.U32.AND UP0, UPT, UR6, 0x200, UPT ;  /* 0x000002000600788c */ /* 0x000fc8000bf06070 */
[----:B------:R-:W-:-:S09]  /*0080*/  UISETP.GE.U32.AND.EX UP0, UPT, UR7, URZ, UPT, UP0 ;  /* 0x000000ff0700728c */ /* 0x000fd2000bf06100 */
[----:B--2---:R-:W-:Y:S05]  /*0090*/  BRA.U !UP0, `(.L_x_182) ;  /* 0x0000000108307547 */ /* 0x004fea000b800000 */
[----:B------:R-:W0:Y:S01]  /*00a0*/  S2R R0, SR_TID.X ;  /* 0x0000000000007919 */ /* 0x000e220000002100 */
[----:B------:R-:W1:Y:S01]  /*00b0*/  LDCU.64 UR6, c[0x0][0x388] ;  /* 0x00007100ff0677ac */ /* 0x000e620008000a00 */
[----:B------:R-:W2:Y:S01]  /*00c0*/  LDC.64 R4, c[0x0][0x390] ;  /* 0x0000e400ff047b82 */ /* 0x000ea20000000a00 */
[----:B0-----:R-:W-:-:S05]  /*00d0*/  IADD3 R0, P0, PT, R0, UR4, RZ ;  /* 0x0000000400007c10 */ /* 0x001fca000ff1e0ff */
[----:B------:R-:W-:Y:S01]  /*00e0*/  IMAD.X R3, RZ, RZ, UR5, P0 ;  /* 0x00000005ff037e24 */ /* 0x000fe200080e06ff */
[----:B-1----:R-:W-:-:S04]  /*00f0*/  LEA R2, P0, R0, UR6, 0x3 ;  /* 0x0000000600027c11 */ /* 0x002fc8000f8018ff */
[----:B------:R-:W-:-:S05]  /*0100*/  LEA.HI.X R3, R0, UR7, R3, 0x3, P0 ;  /* 0x0000000700037c11 */ /* 0x000fca00080f1c03 */
[----:B--2---:R-:W-:Y:S04]  /*0110*/  STG.E desc[UR8][R2.64], R4 ;  /* 0x0000000402007986 */ /* 0x004fe8000c101908 */
[----:B------:R-:W-:Y:S04]  /*0120*/  STG.E desc[UR8][R2.64+0x800], R4 ;  /* 0x0008000402007986 */ /* 0x000fe8000c101908 */
[----:B------:R-:W-:Y:S04]  /*0130*/  STG.E desc[UR8][R2.64+0x4], R5 ;  /* 0x0000040502007986 */ /* 0x000fe8000c101908 */
[----:B------:R-:W-:Y:S01]  /*0140*/  STG.E desc[UR8][R2.64+0x804], R5 ;  /* 0x0008040502007986 */ /* 0x000fe2000c101908 */
[----:B------:R-:W-:Y:S05]  /*0150*/  EXIT ;  /* 0x000000000000794d */ /* 0x000fea0003800000 */
.L_x_182:
[----:B------:R-:W0:Y:S01]  /*0160*/  S2R R0, SR_TID.X ;  /* 0x0000000000007919 */ /* 0x000e220000002100 */
[----:B------:R-:W-:Y:S01]  /*0170*/  IMAD.U32 R2, RZ, RZ, UR7 ;  /* 0x00000007ff027e24 */ /* 0x000fe2000f8e00ff */
[----:B------:R-:W1:Y:S01]  /*0180*/  LDCU.64 UR10, c[0x0][0x388] ;  /* 0x00007100ff0a77ac */ /* 0x000e620008000a00 */
[----:B------:R-:W-:Y:S01]  /*0190*/  IMAD.U32 R6, RZ, RZ, UR7 ;  /* 0x00000007ff067e24 */ /* 0x000fe2000f8e00ff */
[----:B0-----:R-:W-:-:S04]  /*01a0*/  ISETP.LT.U32.AND P0, PT, R0, UR6, PT ;  /* 0x0000000600007c0c */ /* 0x001fc8000bf01070 */
[----:B------:R-:W-:Y:S01]  /*01b0*/  ISETP.GT.U32.AND.EX P0, PT, R2, RZ, PT, P0 ;  /* 0x000000ff0200720c */ /* 0x000fe20003f04100 */
[C---:B------:R-:W-:Y:S01]  /*01c0*/  VIADD R2, R0.reuse, 0x100 ;  /* 0x0000010000027836 */ /* 0x040fe20000000000 */
[----:B------:R-:W-:-:S04]  /*01d0*/  IADD3 R0, P2, PT, R0, UR4, RZ ;  /* 0x0000000400007c10 */ /* 0x000fc8000ff5e0ff */
[----:B------:R-:W-:Y:S01]  /*01e0*/  ISETP.LT.U32.AND P1, PT, R2, UR6, PT ;  /* 0x0000000602007c0c */ /* 0x000fe2000bf21070 */
[----:B------:R-:W-:Y:S01]  /*01f0*/  IMAD.X R3, RZ, RZ, UR5, P2 ;  /* 0x00000005ff037e24 */ /* 0x000fe200090e06ff */
[----:B-1----:R-:W-:Y:S02]  /*0200*/  LEA R2, P2, R0, UR10, 0x3 ;  /* 0x0000000a00027c11 */ /* 0x002fe4000f8418ff */
[----:B------:R-:W-:Y:S02]  /*0210*/  ISETP.GT.U32.AND.EX P1, PT, R6, RZ, PT, P1 ;  /* 0x000000ff0600720c */ /* 0x000fe40003f24110 */
[----:B------:R-:W-:Y:S01]  /*0220*/  LEA.HI.X R3, R0, UR11, R3, 0x3, P2 ;  /* 0x0000000b00037c11 */ /* 0x000fe200090f1c03 */
[----:B------:R-:W0:Y:S04]  /*0230*/  @P0 LDC.64 R4, c[0x0][0x390] ;  /* 0x0000e400ff040b82 */ /* 0x000e280000000a00 */
[----:B0-----:R0:W-:Y:S04]  /*0240*/  @P0 STG.E desc[UR8][R2.64], R4 ;  /* 0x0000000402000986 */ /* 0x0011e8000c101908 */
[----:B------:R0:W-:Y:S02]  /*0250*/  @P0 STG.E desc[UR8][R2.64+0x4], R5 ;  /* 0x0000040502000986 */ /* 0x0001e4000c101908 */
[----:B------:R-:W-:Y:S05]  /*0260*/  @!P1 EXIT ;  /* 0x000000000000994d */ /* 0x000fea0003800000 */
[----:B0-----:R-:W0:Y:S02]  /*0270*/  LDC.64 R4, c[0x0][0x390] ;  /* 0x0000e400ff047b82 */ /* 0x001e240000000a00 */
[----:B0-----:R-:W-:Y:S04]  /*0280*/  STG.E desc[UR8][R2.64+0x800], R4 ;  /* 0x0008000402007986 */ /* 0x001fe8000c101908 */
[----:B------:R-:W-:Y:S01]  /*0290*/  STG.E desc[UR8][R2.64+0x804], R5 ;  /* 0x0008040502007986 */ /* 0x000fe2000c101908 */
[----:B------:R-:W-:Y:S05]  /*02a0*/  EXIT ;  /* 0x000000000000794d */ /* 0x000fea0003800000 */
.L_x_183:
        /* <DEDUP_REMOVED lines=13> */
.L_x_187:


//--------------------- .text._ZN3cub18CUB_300001_SM_10006detail11EmptyKernelIvEEvv --------------------------
	.section	.text._ZN3cub18CUB_300001_SM_10006detail11EmptyKernelIvEEvv,"ax",@progbits
	.align	128
        .global         _ZN3cub18CUB_300001_SM_10006detail11EmptyKernelIvEEvv
        .type           _ZN3cub18CUB_300001_SM_10006detail11EmptyKernelIvEEvv,@function
        .size           _ZN3cub18CUB_300001_SM_10006detail11EmptyKernelIvEEvv,(.L_x_188 - _ZN3cub18CUB_300001_SM_10006detail11EmptyKernelIvEEvv)
        .other          _ZN3cub18CUB_300001_SM_10006detail11EmptyKernelIvEEvv,@"STO_CUDA_ENTRY STV_DEFAULT"
_ZN3cub18CUB_300001_SM_10006detail11EmptyKernelIvEEvv:
.text._ZN3cub18CUB_300001_SM_10006detail11EmptyKernelIvEEvv:
[----:B------:R-:W-:Y:S01]  /*0000*/  LDC R1, c[0x0][0x37c] ;  /* 0x0000df00ff017b82 */ /* 0x000fe20000000800 */
[----:B------:R-:W-:Y:S05]  /*0010*/  EXIT ;  /* 0x000000000000794d */ /* 0x000fea0003800000 */
.L_x_184:
        /* <DEDUP_REMOVED lines=14> */
.L_x_188:


//--------------------- .nv.shared._ZN3cub18CUB_300001_SM_10006detail6select23DeviceSelectSweepKernelINS2_10policy_hubI8my_scoreNS0_8NullTypeEiLb0ELNS0_10SelectImplE0EE10Policy1000EN6thrust24THRUST_300001_SM_1000_NS6detail15normal_iteratorINSB_10device_ptrIS5_EEEEPS6_SG_PlNS0_13ScanTileStateIiLb1EEE9copy_funcS6_iNS2_19streaming_context_tIlLb1EEELS7_0EEEvT0_T1_T2_T3_T4_T5_T6_T7_iT8_NS1_7vsmem_tE --------------------------
	.section	.nv.shared._ZN3cub18CUB_300001_SM_10006detail6select23DeviceSelectSweepKernelINS2_10policy_hubI8my_scoreNS0_8NullTypeEiLb0ELNS0_10SelectImplE0EE10Policy1000EN6thrust24THRUST_300001_SM_1000_NS6detail15normal_iteratorINSB_10device_ptrIS5_EEEEPS6_SG_PlNS0_13ScanTileStateIiLb1EEE9copy_funcS6_iNS2_19streaming_context_tIlLb1EEELS7_0EEEvT0_T1_T2_T3_T4_T5_T6_T7_iT8_NS1_7vsmem_tE,"aw",@nobits
	.sectionflags	@""
	.align	16
.nv.shared._ZN3cub18CUB_300001_SM_10006detail6select23DeviceSelectSweepKernelINS2_10policy_hubI8my_scoreNS0_8NullTypeEiLb0ELNS0_10SelectImplE0EE10Policy1000EN6thrust24THRUST_300001_SM_1000_NS6detail15normal_iteratorINSB_10device_ptrIS5_EEEEPS6_SG_PlNS0_13ScanTileStateIiLb1EEE9copy_funcS6_iNS2_19streaming_context_tIlLb1EEELS7_0EEEvT0_T1_T2_T3_T4_T5_T6_T7_iT8_NS1_7vsmem_tE:
	.zero		6144


//--------------------- .nv.shared.reserved.0     --------------------------
	.section	.nv.shared.reserved.0,"aw",@nobits
	.weak		__nv_reservedSMEM_offset_0_alias
	.size		__nv_reservedSMEM_offset_0_alias, 0, 64
	.other		__nv_reservedSMEM_offset_0_alias,@"STO_CUDA_RESERVED_SHARED STV_DEFAULT"
__nv_reservedSMEM_offset_0_alias:
	.zero		0
	.zero		64


//--------------------- .nv.global                --------------------------
	.section	.nv.global,"aw",@nobits
.nv.global:
	.type		_ZN30_INTERNAL_0a882a32_4_k_cu_main6thrust24THRUST_300001_SM_1000_NS3seqE,@object
	.size		_ZN30_INTERNAL_0a882a32_4_k_cu_main6thrust24THRUST_300001_SM_1000_NS3seqE,(_ZN30_INTERNAL_0a882a32_4_k_cu_main4cuda3std3__48in_placeE - _ZN30_INTERNAL_0a882a32_4_k_cu_main6thrust24THRUST_300001_SM_1000_NS3seqE)
_ZN30_INTERNAL_0a882a32_4_k_cu_main6thrust24THRUST_300001_SM_1000_NS3seqE:
	.zero		1
	.type		_ZN30_INTERNAL_0a882a32_4_k_cu_main4cuda3std3__48in_placeE,@object
	.size		_ZN30_INTERNAL_0a882a32_4_k_cu_main4cuda3std3__48in_placeE,(_ZN30_INTERNAL_0a882a32_4_k_cu_main4cuda3std6ranges3__45__cpo4sizeE - _ZN30_INTERNAL_0a882a32_4_k_cu_main4cuda3std3__48in_placeE)
_ZN30_INTERNAL_0a882a32_4_k_cu_main4cuda3std3__48in_placeE:
	.zero		1
	.type		_ZN30_INTERNAL_0a882a32_4_k_cu_main4cuda3std6ranges3__45__cpo4sizeE,@object
	.size		_ZN30_INTERNAL_0a882a32_4_k_cu_main4cuda3std6ranges3__45__cpo4sizeE,(_ZN30_INTERNAL_0a882a32_4_k_cu_main6thrust24THRUST_300001_SM_1000_NS12placeholders2_3E - _ZN30_INTERNAL_0a882a32_4_k_cu_main4cuda3std6ranges3__45__cpo4sizeE)
_ZN30_INTERNAL_0a882a32_4_k_cu_main4cuda3std6ranges3__45__cpo4sizeE:
	.zero		1
	.type		_ZN30_INTERNAL_0a882a32_4_k_cu_main6thrust24THRUST_300001_SM_1000_NS12placeholders2_3E,@object
	.size		_ZN30_INTERNAL_0a882a32_4_k_cu_main6thrust24THRUST_300001_SM_1000_NS12placeholders2_3E,(_ZN30_INTERNAL_0a882a32_4_k_cu_main4cuda3std3__45__cpo6cbeginE - _ZN30_INTERNAL_0a882a32_4_k_cu_main6thrust24THRUST_300001_SM_1000_NS12placeholders2_3E)
_ZN30_INTERNAL_0a882a32_4_k_cu_main6thrust24THRUST_300001_SM_1000_NS12placeholders2_3E:
	.zero		1
	.type		_ZN30_INTERNAL_0a882a32_4_k_cu_main4cuda3std3__45__cpo6cbeginE,@object
	.size		_ZN30_INTERNAL_0a882a32_4_k_cu_main4cuda3std3__45__cpo6cbeginE,(_ZN30_INTERNAL_0a882a32_4_k_cu_main4cuda3std6ranges3__45__cpo6cbeginE - _ZN30_INTERNAL_0a882a32_4_k_cu_main4cuda3std3__45__cpo6cbeginE)
_ZN30_INTERNAL_0a882a32_4_k_cu_main4cuda3std3__45__cpo6cbeginE:
	.zero		1
	.type		_ZN30_INTERNAL_0a882a32_4_k_cu_main4cuda3std6ranges3__45__cpo6cbeginE,@object
	.size		_ZN30_INTERNAL_0a882a32_4_k_cu_main4cuda3std6ranges3__45__cpo6cbeginE,(_ZN30_INTERNAL_0a882a32_4_k_cu_main6thrust24THRUST_300001_SM_1000_NS12placeholders2_7E - _ZN30_INTERNAL_0a882a32_4_k_cu_main4cuda3std6ranges3__45__cpo6cbeginE)
_ZN30_INTERNAL_0a882a32_4_k_cu_main4cuda3std6ranges3__45__cpo6cbeginE:
	.zero		1
	.type		_ZN30_INTERNAL_0a882a32_4_k_cu_main6thrust24THRUST_300001_SM_1000_NS12placeholders2_7E,@object
	.size		_ZN30_INTERNAL_0a882a32_4_k_cu_main6thrust24THRUST_300001_SM_1000_NS12placeholders2_7E,(_ZN30_INTERNAL_0a882a32_4_k_cu_main4cuda3std3__45__cpo7crbeginE - _ZN30_INTERNAL_0a882a32_4_k_cu_main6thrust24THRUST_300001_SM_1000_NS12placeholders2_7E)
_ZN30_INTERNAL_0a882a32_4_k_cu_main6thrust24THRUST_300001_SM_1000_NS12placeholders2_7E:
	.zero		1
	.type		_ZN30_INTERNAL_0a882a32_4_k_cu_main4cuda3std3__45__cpo7crbeginE,@object
	.size		_ZN30_INTERNAL_0a882a32_4_k_cu_main4cuda3std3__45__cpo7crbeginE,(_ZN30_INTERNAL_0a882a32_4_k_cu_main4cuda3std6ranges3__45__cpo4nextE - _ZN30_INTERNAL_0a882a32_4_k_cu_main4cuda3std3__45__cpo7crbeginE)
_ZN30_INTERNAL_0a882a32_4_k_cu_main4cuda3std3__45__cpo7crbeginE:
	.zero		1
	.type		_ZN30_INTERNAL_0a882a32_4_k_cu_main4cuda3std6ranges3__45__cpo4nextE,@object
	.size		_ZN30_INTERNAL_0a882a32_4_k_cu_main4cuda3std6ranges3__45__cpo4nextE,(_ZN30_INTERNAL_0a882a32_4_k_cu_main4cuda3std6ranges3__45__cpo4swapE - _ZN30_INTERNAL_0a882a32_4_k_cu_main4cuda3std6ranges3__45__cpo4nextE)
_ZN30_INTERNAL_0a882a32_4_k_cu_main4cuda3std6ranges3__45__cpo4nextE:
	.zero		1
	.type		_ZN30_INTERNAL_0a882a32_4_k_cu_main4cuda3std6ranges3__45__cpo4swapE,@object
	.size		_ZN30_INTERNAL_0a882a32_4_k_cu_main4cuda3std6ranges3__45__cpo4swapE,(_ZN30_INTERNAL_0a882a32_4_k_cu_main6thrust24THRUST_300001_SM_1000_NS8cuda_cub10par_nosyncE - _ZN30_INTERNAL_0a882a32_4_k_cu_main4cuda3std6ranges3__45__cpo4swapE)
_ZN30_INTERNAL_0a882a32_4_k_cu_main4cuda3std6ranges3__45__cpo4swapE:
	.zero		1
	.type		_ZN30_INTERNAL_0a882a32_4_k_cu_main6thrust24THRUST_300001_SM_1000_NS8cuda_cub10par_nosyncE,@object
	.size		_ZN30_INTERNAL_0a882a32_4_k_cu_main6thrust24THRUST_300001_SM_1000_NS8cuda_cub10par_nosyncE,(_ZN30_INTERNAL_0a882a32_4_k_cu_main6thrust24THRUST_300001_SM_1000_NS12placeholders2_9E - _ZN30_INTERNAL_0a882a32_4_k_cu_main6thrust24THRUST_300001_SM_1000_NS8cuda_cub10par_nosyncE)
_ZN30_INTERNAL_0a882a32_4_k_cu_main6thrust24THRUST_300001_SM_1000_NS8cuda_cub10par_nosyncE:
	.zero		1
	.type		_ZN30_INTERNAL_0a882a32_4_k_cu_main6thrust24THRUST_300001_SM_1000_NS12placeholders2_9E,@object
	.size		_ZN30_INTERNAL_0a882a32_4_k_cu_main6thrust24THRUST_300001_SM_1000_NS12placeholders2_9E,(_ZN30_INTERNAL_0a882a32_4_k_cu_main4cuda3std3__432_GLOBAL__N__0a882a32_4_k_cu_main6ignoreE - _ZN30_INTERNAL_0a882a32_4_k_cu_main6thrust24THRUST_300001_SM_1000_NS12placeholders2_9E)
_ZN30_INTERNAL_0a882a32_4_k_cu_main6thrust24THRUST_300001_SM_1000_NS12placeholders2_9E:
	.zero		1
	.type		_ZN30_INTERNAL_0a882a32_4_k_cu_main4cuda3std3__432_GLOBAL__N__0a882a32_4_k_cu_main6ignoreE,@object
	.size		_ZN30_INTERNAL_0a882a32_4_k_cu_main4cuda3std3__432_GLOBAL__N__0a882a32_4_k_cu_main6ignoreE,(_ZN30_INTERNAL_0a882a32_4_k_cu_main4cuda3std6ranges3__45__cpo4dataE - _ZN30_INTERNAL_0a882a32_4_k_cu_main4cuda3std3__432_GLOBAL__N__0a882a32_4_k_cu_main6ignoreE)
_ZN30_INTERNAL_0a882a32_4_k_cu_main4cuda3std3__432_GLOBAL__N__0a882a32_4_k_cu_main6ignoreE:
	.zero		1
	.type		_ZN30_INTERNAL_0a882a32_4_k_cu_main4cuda3std6ranges3__45__cpo4dataE,@object
	.size		_ZN30_INTERNAL_0a882a32_4_k_cu_main4cuda3std6ranges3__45__cpo4dataE,(_ZN30_INTERNAL_0a882a32_4_k_cu_main6thrust24THRUST_300001_SM_1000_NS12placeholders2_1E - _ZN30_INTERNAL_0a882a32_4_k_cu_main4cuda3std6ranges3__45__cpo4dataE)
_ZN30_INTERNAL_0a882a32_4_k_cu_main4cuda3std6ranges3__45__cpo4dataE:
	.zero		1
	.type		_ZN30_INTERNAL_0a882a32_4_k_cu_main6thrust24THRUST_300001_SM_1000_NS12placeholders2_1E,@object
	.size		_ZN30_INTERNAL_0a882a32_4_k_cu_main6thrust24THRUST_300001_SM_1000_NS12placeholders2_1E,(_ZN30_INTERNAL_0a882a32_4_k_cu_main4cuda3std3__45__cpo5beginE - _ZN30_INTERNAL_0a882a32_4_k_cu_main6thrust24THRUST_300001_SM_1000_NS12placeholders2_1E)
_ZN30_INTERNAL_0a882a32_4_k_cu_main6thrust24THRUST_300001_SM_1000_NS12placeholders2_1E:
	.zero		1
	.type		_ZN30_INTERNAL_0a882a32_4_k_cu_main4cuda3std3__45__cpo5beginE,@object
	.size		_ZN30_INTERNAL_0a882a32_4_k_cu_main4cuda3std3__45__cpo5beginE,(_ZN30_INTERNAL_0a882a32_4_k_cu_main4cuda3std6ranges3__45__cpo5beginE - _ZN30_INTERNAL_0a882a32_4_k_cu_main4cuda3std3__45__cpo5beginE)
_ZN30_INTERNAL_0a882a32_4_k_cu_main4cuda3std3__45__cpo5beginE:
	.zero		1
	.type		_ZN30_INTERNAL_0a882a32_4_k_cu_main4cuda3std6ranges3__45__cpo5beginE,@object
	.size		_ZN30_INTERNAL_0a882a32_4_k_cu_main4cuda3std6ranges3__45__cpo5beginE,(_ZN30_INTERNAL_0a882a32_4_k_cu_main6thrust24THRUST_300001_SM_1000_NS12placeholders2_5E - _ZN30_INTERNAL_0a882a32_4_k_cu_main4cuda3std6ranges3__45__cpo5beginE)
_ZN30_INTERNAL_0a882a32_4_k_cu_main4cuda3std6ranges3__45__cpo5beginE:
	.zero		1
	.type		_ZN30_INTERNAL_0a882a32_4_k_cu_main6thrust24THRUST_300001_SM_1000_NS12placeholders2_5E,@object
	.size		_ZN30_INTERNAL_0a882a32_4_k_cu_main6thrust24THRUST_300001_SM_1000_NS12placeholders2_5E,(_ZN30_INTERNAL_0a882a32_4_k_cu_main4cuda3std3__45__cpo6rbeginE - _ZN30_INTERNAL_0a882a32_4_k_cu_main6thrust24THRUST_300001_SM_1000_NS12placeholders2_5E)
_ZN30_INTERNAL_0a882a32_4_k_cu_main6thrust24THRUST_300001_SM_1000_NS12placeholders2_5E:
	.zero		1
	.type		_ZN30_INTERNAL_0a882a32_4_k_cu_main4cuda3std3__45__cpo6rbeginE,@object
	.size		_ZN30_INTERNAL_0a882a32_4_k_cu_main4cuda3std3__45__cpo6rbeginE,(_ZN30_INTERNAL_0a882a32_4_k_cu_main4cuda3std6ranges3__45__cpo7advanceE - _ZN30_INTERNAL_0a882a32_4_k_cu_main4cuda3std3__45__cpo6rbeginE)
_ZN30_INTERNAL_0a882a32_4_k_cu_main4cuda3std3__45__cpo6rbeginE:
	.zero		1
	.type		_ZN30_INTERNAL_0a882a32_4_k_cu_main4cuda3std6ranges3__45__cpo7advanceE,@object
	.size		_ZN30_INTERNAL_0a882a32_4_k_cu_main4cuda3std6ranges3__45__cpo7advanceE,(_ZN30_INTERNAL_0a882a32_4_k_cu_main4cuda3std3__47nulloptE - _ZN30_INTERNAL_0a882a32_4_k_cu_main4cuda3std6ranges3__45__cpo7advanceE)
_ZN30_INTERNAL_0a882a32_4_k_cu_main4cuda3std6ranges3__45__cpo7advanceE:
	.zero		1
	.type		_ZN30_INTERNAL_0a882a32_4_k_cu_main4cuda3std3__47nulloptE,@object
	.size		_ZN30_INTERNAL_0a882a32_4_k_cu_main4cuda3std3__47nulloptE,(_ZN30_INTERNAL_0a882a32_4_k_cu_main4cuda3std6ranges3__45__cpo8distanceE - _ZN30_INTERNAL_0a882a32_4_k_cu_main4cuda3std3__47nulloptE)
_ZN30_INTERNAL_0a882a32_4_k_cu_main4cuda3std3__47nulloptE:
	.zero		1
	.type		_ZN30_INTERNAL_0a882a32_4_k_cu_main4cuda3std6ranges3__45__cpo8distanceE,@object
	.size		_ZN30_INTERNAL_0a882a32_4_k_cu_main4cuda3std6ranges3__45__cpo8distanceE,(_ZN30_INTERNAL_0a882a32_4_k_cu_main6thrust24THRUST_300001_SM_1000_NS12placeholders3_10E - _ZN30_INTERNAL_0a882a32_4_k_cu_main4cuda3std6ranges3__45__cpo8distanceE)
_ZN30_INTERNAL_0a882a32_4_k_cu_main4cuda3std6ranges3__45__cpo8distanceE:
	.zero		1
	.type		_ZN30_INTERNAL_0a882a32_4_k_cu_main6thrust24THRUST_300001_SM_1000_NS12placeholders3_10E,@object
	.size		_ZN30_INTERNAL_0a882a32_4_k_cu_main6thrust24THRUST_300001_SM_1000_NS12placeholders3_10E,(_ZN30_INTERNAL_0a882a32_4_k_cu_main4cuda3std3__419piecewise_constructE - _ZN30_INTERNAL_0a882a32_4_k_cu_main6thrust24THRUST_300001_SM_1000_NS12placeholders3_10E)
_ZN30_INTERNAL_0a882a32_4_k_cu_main6thrust24THRUST_300001_SM_1000_NS12placeholders3_10E:
	.zero		1
	.type		_ZN30_INTERNAL_0a882a32_4_k_cu_main4cuda3std3__419piecewise_constructE,@object
	.size		_ZN30_INTERNAL_0a882a32_4_k_cu_main4cuda3std3__419piecewise_constructE,(_ZN30_INTERNAL_0a882a32_4_k_cu_main4cuda3std6ranges3__45__cpo5cdataE - _ZN30_INTERNAL_0a882a32_4_k_cu_main4cuda3std3__419piecewise_constructE)
_ZN30_INTERNAL_0a882a32_4_k_cu_main4cuda3std3__419piecewise_constructE:
	.zero		1
	.type		_ZN30_INTERNAL_0a882a32_4_k_cu_main4cuda3std6ranges3__45__cpo5cdataE,@object
	.size		_ZN30_INTERNAL_0a882a32_4_k_cu_main4cuda3std6ranges3__45__cpo5cdataE,(_ZN30_INTERNAL_0a882a32_4_k_cu_main6thrust24THRUST_300001_SM_1000_NS12placeholders2_2E - _ZN30_INTERNAL_0a882a32_4_k_cu_main4cuda3std6ranges3__45__cpo5cdataE)
_ZN30_INTERNAL_0a882a32_4_k_cu_main4cuda3std6ranges3__45__cpo5cdataE:
	.zero		1
	.type		_ZN30_INTERNAL_0a882a32_4_k_cu_main6thrust24THRUST_300001_SM_1000_NS12placeholders2_2E,@object
	.size		_ZN30_INTERNAL_0a882a32_4_k_cu_main6thrust24THRUST_300001_SM_1000_NS12placeholders2_2E,(_ZN30_INTERNAL_0a882a32_4_k_cu_main4cuda3std3__45__cpo3endE - _ZN30_INTERNAL_0a882a32_4_k_cu_main6thrust24THRUST_300001_SM_1000_NS12placeholders2_2E)
_ZN30_INTERNAL_0a882a32_4_k_cu_main6thrust24THRUST_300001_SM_1000_NS12placeholders2_2E:
	.zero		1
	.type		_ZN30_INTERNAL_0a882a32_4_k_cu_main4cuda3std3__45__cpo3endE,@object
	.size		_ZN30_INTERNAL_0a882a32_4_k_cu_main4cuda3std3__45__cpo3endE,(_ZN30_INTERNAL_0a882a32_4_k_cu_main4cuda3std6ranges3__45__cpo3endE - _ZN30_INTERNAL_0a882a32_4_k_cu_main4cuda3std3__45__cpo3endE)
_ZN30_INTERNAL_0a882a32_4_k_cu_main4cuda3std3__45__cpo3endE:
	.zero		1
	.type		_ZN30_INTERNAL_0a882a32_4_k_cu_main4cuda3std6ranges3__45__cpo3endE,@object
	.size		_ZN30_INTERNAL_0a882a32_4_k_cu_main4cuda3std6ranges3__45__cpo3endE,(_ZN30_INTERNAL_0a882a32_4_k_cu_main6thrust24THRUST_300001_SM_1000_NS12placeholders2_6E - _ZN30_INTERNAL_0a882a32_4_k_cu_main4cuda3std6ranges3__45__cpo3endE)
_ZN30_INTERNAL_0a882a32_4_k_cu_main4cuda3std6ranges3__45__cpo3endE:
	.zero		1
	.type		_ZN30_INTERNAL_0a882a32_4_k_cu_main6thrust24THRUST_300001_SM_1000_NS12placeholders2_6E,@object
	.size		_ZN30_INTERNAL_0a882a32_4_k_cu_main6thrust24THRUST_300001_SM_1000_NS12placeholders2_6E,(_ZN30_INTERNAL_0a882a32_4_k_cu_main4cuda3std3__45__cpo4rendE - _ZN30_INTERNAL_0a882a32_4_k_cu_main6thrust24THRUST_300001_SM_1000_NS12placeholders2_6E)
_ZN30_INTERNAL_0a882a32_4_k_cu_main6thrust24THRUST_300001_SM_1000_NS12placeholders2_6E:
	.zero		1
	.type		_ZN30_INTERNAL_0a882a32_4_k_cu_main4cuda3std3__45__cpo4rendE,@object
	.size		_ZN30_INTERNAL_0a882a32_4_k_cu_main4cuda3std3__45__cpo4rendE,(_ZN30_INTERNAL_0a882a32_4_k_cu_main4cuda3std6ranges3__45__cpo9iter_swapE - _ZN30_INTERNAL_0a882a32_4_k_cu_main4cuda3std3__45__cpo4rendE)
_ZN30_INTERNAL_0a882a32_4_k_cu_main4cuda3std3__45__cpo4rendE:
	.zero		1
	.type		_ZN30_INTERNAL_0a882a32_4_k_cu_main4cuda3std6ranges3__45__cpo9iter_swapE,@object
	.size		_ZN30_INTERNAL_0a882a32_4_k_cu_main4cuda3std6ranges3__45__cpo9iter_swapE,(_ZN30_INTERNAL_0a882a32_4_k_cu_main4cuda3std3__48unexpectE - _ZN30_INTERNAL_0a882a32_4_k_cu_main4cuda3std6ranges3__45__cpo9iter_swapE)
_ZN30_INTERNAL_0a882a32_4_k_cu_main4cuda3std6ranges3__45__cpo9iter_swapE:
	.zero		1
	.type		_ZN30_INTERNAL_0a882a32_4_k_cu_main4cuda3std3__48unexpectE,@object
	.size		_ZN30_INTERNAL_0a882a32_4_k_cu_main4cuda3std3__48unexpectE,(_ZN30_INTERNAL_0a882a32_4_k_cu_main6thrust24THRUST_300001_SM_1000_NS8cuda_cub3parE - _ZN30_INTERNAL_0a882a32_4_k_cu_main4cuda3std3__48unexpectE)
_ZN30_INTERNAL_0a882a32_4_k_cu_main4cuda3std3__48unexpectE:
	.zero		1
	.type		_ZN30_INTERNAL_0a882a32_4_k_cu_main6thrust24THRUST_300001_SM_1000_NS8cuda_cub3parE,@object
	.size		_ZN30_INTERNAL_0a882a32_4_k_cu_main6thrust24THRUST_300001_SM_1000_NS8cuda_cub3parE,(_ZN30_INTERNAL_0a882a32_4_k_cu_main6thrust24THRUST_300001_SM_1000_NS12placeholders2_4E - _ZN30_INTERNAL_0a882a32_4_k_cu_main6thrust24THRUST_300001_SM_1000_NS8cuda_cub3parE)
_ZN30_INTERNAL_0a882a32_4_k_cu_main6thrust24THRUST_300001_SM_1000_NS8cuda_cub3parE:
	.zero		1
	.type		_ZN30_INTERNAL_0a882a32_4_k_cu_main6thrust24THRUST_300001_SM_1000_NS12placeholders2_4E,@object
	.size		_ZN30_INTERNAL_0a882a32_4_k_cu_main6thrust24THRUST_300001_SM_1000_NS12placeholders2_4E,(_ZN30_INTERNAL_0a882a32_4_k_cu_main4cuda3std3__45__cpo4cendE - _ZN30_INTERNAL_0a882a32_4_k_cu_main6thrust24THRUST_300001_SM_1000_NS12placeholders2_4E)
_ZN30_INTERNAL_0a882a32_4_k_cu_main6thrust24THRUST_300001_SM_1000_NS12placeholders2_4E:
	.zero		1
	.type		_ZN30_INTERNAL_0a882a32_4_k_cu_main4cuda3std3__45__cpo4cendE,@object
	.size		_ZN30_INTERNAL_0a882a32_4_k_cu_main4cuda3std3__45__cpo4cendE,(_ZN30_INTERNAL_0a882a32_4_k_cu_main4cuda3std6ranges3__45__cpo4cendE - _ZN30_INTERNAL_0a882a32_4_k_cu_main4cuda3std3__45__cpo4cendE)
_ZN30_INTERNAL_0a882a32_4_k_cu_main4cuda3std3__45__cpo4cendE:
	.zero		1
	.type		_ZN30_INTERNAL_0a882a32_4_k_cu_main4cuda3std6ranges3__45__cpo4cendE,@object
	.size		_ZN30_INTERNAL_0a882a32_4_k_cu_main4cuda3std6ranges3__45__cpo4cendE,(_ZN30_INTERNAL_0a882a32_4_k_cu_main4cuda3std3__420unreachable_sentinelE - _ZN30_INTERNAL_0a882a32_4_k_cu_main4cuda3std6ranges3__45__cpo4cendE)
_ZN30_INTERNAL_0a882a32_4_k_cu_main4cuda3std6ranges3__45__cpo4cendE:
	.zero		1
	.type		_ZN30_INTERNAL_0a882a32_4_k_cu_main4cuda3std3__420unreachable_sentinelE,@object
	.size		_ZN30_INTERNAL_0a882a32_4_k_cu_main4cuda3std3__420unreachable_sentinelE,(_ZN30_INTERNAL_0a882a32_4_k_cu_main4cuda3std6ranges3__45__cpo5ssizeE - _ZN30_INTERNAL_0a882a32_4_k_cu_main4cuda3std3__420unreachable_sentinelE)
_ZN30_INTERNAL_0a882a32_4_k_cu_main4cuda3std3__420unreachable_sentinelE:
	.zero		1
	.type		_ZN30_INTERNAL_0a882a32_4_k_cu_main4cuda3std6ranges3__45__cpo5ssizeE,@object
	.size		_ZN30_INTERNAL_0a882a32_4_k_cu_main4cuda3std6ranges3__45__cpo5ssizeE,(_ZN30_INTERNAL_0a882a32_4_k_cu_main6thrust24THRUST_300001_SM_1000_NS12placeholders2_8E - _ZN30_INTERNAL_0a882a32_4_k_cu_main4cuda3std6ranges3__45__cpo5ssizeE)
_ZN30_INTERNAL_0a882a32_4_k_cu_main4cuda3std6ranges3__45__cpo5ssizeE:
	.zero		1
	.type		_ZN30_INTERNAL_0a882a32_4_k_cu_main6thrust24THRUST_300001_SM_1000_NS12placeholders2_8E,@object
	.size		_ZN30_INTERNAL_0a882a32_4_k_cu_main6thrust24THRUST_300001_SM_1000_NS12placeholders2_8E,(_ZN30_INTERNAL_0a882a32_4_k_cu_main4cuda3std3__45__cpo5crendE - _ZN30_INTERNAL_0a882a32_4_k_cu_main6thrust24THRUST_300001_SM_1000_NS12placeholders2_8E)
_ZN30_INTERNAL_0a882a32_4_k_cu_main6thrust24THRUST_300001_SM_1000_NS12placeholders2_8E:
	.zero		1
	.type		_ZN30_INTERNAL_0a882a32_4_k_cu_main4cuda3std3__45__cpo5crendE,@object
	.size		_ZN30_INTERNAL_0a882a32_4_k_cu_main4cuda3std3__45__cpo5crendE,(_ZN30_INTERNAL_0a882a32_4_k_cu_main4cuda3std6ranges3__45__cpo4prevE - _ZN30_INTERNAL_0a882a32_4_k_cu_main4cuda3std3__45__cpo5crendE)
_ZN30_INTERNAL_0a882a32_4_k_cu_main4cuda3std3__45__cpo5crendE:
	.zero		1
	.type		_ZN30_INTERNAL_0a882a32_4_k_cu_main4cuda3std6ranges3__45__cpo4prevE,@object
	.size		_ZN30_INTERNAL_0a882a32_4_k_cu_main4cuda3std6ranges3__45__cpo4prevE,(_ZN30_INTERNAL_0a882a32_4_k_cu_main4cuda3std6ranges3__45__cpo9iter_moveE - _ZN30_INTERNAL_0a882a32_4_k_cu_main4cuda3std6ranges3__45__cpo4prevE)
_ZN30_INTERNAL_0a882a32_4_k_cu_main4cuda3std6ranges3__45__cpo4prevE:
	.zero		1
	.type		_ZN30_INTERNAL_0a882a32_4_k_cu_main4cuda3std6ranges3__45__cpo9iter_moveE,@object
	.size		_ZN30_INTERNAL_0a882a32_4_k_cu_main4cuda3std6ranges3__45__cpo9iter_moveE,(_ZN30_INTERNAL_0a882a32_4_k_cu_main6thrust24THRUST_300001_SM_1000_NS6system6detail10sequential3seqE - _ZN30_INTERNAL_0a882a32_4_k_cu_main4cuda3std6ranges3__45__cpo9iter_moveE)
_ZN30_INTERNAL_0a882a32_4_k_cu_main4cuda3std6ranges3__45__cpo9iter_moveE:
	.zero		1
	.type		_ZN30_INTERNAL_0a882a32_4_k_cu_main6thrust24THRUST_300001_SM_1000_NS6system6detail10sequential3seqE,@object
	.size		_ZN30_INTERNAL_0a882a32_4_k_cu_main6thrust24THRUST_300001_SM_1000_NS6system6detail10sequential3seqE,(.L_31 - _ZN30_INTERNAL_0a882a32_4_k_cu_main6thrust24THRUST_300001_SM_1000_NS6system6detail10sequential3seqE)
_ZN30_INTERNAL_0a882a32_4_k_cu_main6thrust24THRUST_300001_SM_1000_NS6system6detail10sequential3seqE:
	.zero		1
.L_31:


//--------------------- .nv.constant0._ZN3cub18CUB_300001_SM_10006detail6select23DeviceSelectSweepKernelINS2_10policy_hubI8my_scoreNS0_8NullTypeEiLb0ELNS0_10SelectImplE0EE10Policy1000EN6thrust24THRUST_300001_SM_1000_NS6detail15normal_iteratorINSB_10device_ptrIS5_EEEEPS6_SG_PlNS0_13ScanTileStateIiLb1EEE9copy_funcS6_iNS2_19streaming_context_tIlLb1EEELS7_0EEEvT0_T1_T2_T3_T4_T5_T6_T7_iT8_NS1_7vsmem_tE --------------------------
	.section	.nv.constant0._ZN3cub18CUB_300001_SM_10006detail6select23DeviceSelectSweepKernelINS2_10policy_hubI8my_scoreNS0_8NullTypeEiLb0ELNS0_10SelectImplE0EE10Policy1000EN6thrust24THRUST_300001_SM_1000_NS6detail15normal_iteratorINSB_10device_ptrIS5_EEEEPS6_SG_PlNS0_13ScanTileStateIiLb1EEE9copy_funcS6_iNS2_19streaming_context_tIlLb1EEELS7_0EEEvT0_T1_T2_T3_T4_T5_T6_T7_iT8_NS1_7vsmem_tE,"a",@progbits
	.sectionflags	@""
	.align	4
.nv.constant0._ZN3cub18CUB_300001_SM_10006detail6select23DeviceSelectSweepKernelINS2_10policy_hubI8my_scoreNS0_8NullTypeEiLb0ELNS0_10SelectImplE0EE10Policy1000EN6thrust24THRUST_300001_SM_1000_NS6detail15normal_iteratorINSB_10device_ptrIS5_EEEEPS6_SG_PlNS0_13ScanTileStateIiLb1EEE9copy_funcS6_iNS2_19streaming_context_tIlLb1EEELS7_0EEEvT0_T1_T2_T3_T4_T5_T6_T7_iT8_NS1_7vsmem_tE:
	.zero		1000


//--------------------- .nv.constant0._ZN3cub18CUB_300001_SM_10006detail4scan23DeviceCompactInitKernelINS0_13ScanTileStateIiLb1EEEPlEEvT_iT0_ --------------------------
	.section	.nv.constant0._ZN3cub18CUB_300001_SM_10006detail4scan23DeviceCompactInitKernelINS0_13ScanTileStateIiLb1EEEPlEEvT_iT0_,"a",@progbits
	.sectionflags	@""
	.align	4
.nv.constant0._ZN3cub18CUB_300001_SM_10006detail4scan23DeviceCompactInitKernelINS0_13ScanTileStateIiLb1EEEPlEEvT_iT0_:
	.zero		920


//--------------------- .nv.constant0._ZN3cub18CUB_300001_SM_10006detail8for_each13static_kernelINS2_12policy_hub_t12policy_500_tEmN6thrust24THRUST_300001_SM_1000_NS8cuda_cub20__uninitialized_fill7functorINS7_10device_ptrI8my_scoreEESC_EEEEvT0_T1_ --------------------------
	.section	.nv.constant0._ZN3cub18CUB_300001_SM_10006detail8for_each13static_kernelINS2_12policy_hub_t12policy_500_tEmN6thrust24THRUST_300001_SM_1000_NS8cuda_cub20__uninitialized_fill7functorINS7_10device_ptrI8my_scoreEESC_EEEEvT0_T1_,"a",@progbits
	.sectionflags	@""
	.align	4
.nv.constant0._ZN3cub18CUB_300001_SM_10006detail8for_each13static_kernelINS2_12policy_hub_t12policy_500_tEmN6thrust24THRUST_300001_SM_1000_NS8cuda_cub20__uninitialized_fill7functorINS7_10device_ptrI8my_scoreEESC_EEEEvT0_T1_:
	.zero		920


//--------------------- .nv.constant0._ZN3cub18CUB_300001_SM_10006detail11EmptyKernelIvEEvv --------------------------
	.section	.nv.constant0._ZN3cub18CUB_300001_SM_10006detail11EmptyKernelIvEEvv,"a",@progbits
	.sectionflags	@""
	.align	4
.nv.constant0._ZN3cub18CUB_300001_SM_10006detail11EmptyKernelIvEEvv:
	.zero		896


//--------------------- SYMBOLS --------------------------

	.type		.nv.reservedSmem.offset0,@object
	.size		.nv.reservedSmem.offset0,0x4
	.type		.nv.reservedSmem.cap,@object
	.size		.nv.reservedSmem.cap,0x4
